	.target	sm_90a

	.elftype	@"ET_EXEC"


//--------------------- .note.nv.tkinfo           --------------------------
	.section	.note.nv.tkinfo,"",@"SHT_NOTE"
	.sectionflags	@"SHF_NOTE_NV_TKINFO"
	.tkinfo
        /*0018*/ 	.word	0x00000002
        /*0030*/ 	.string	""
        /*0030*/ 	.string	"ptxas"
        /*0030*/ 	.string	"Cuda compilation tools, release 13.0, V13.0.88"
        /*0030*/ 	.string	"Build cuda_13.0.r13.0/compiler.36424714_0"
        /*0030*/ 	.string	"-arch sm_90a -m 64 "



//--------------------- .note.nv.cuinfo           --------------------------
	.section	.note.nv.cuinfo,"",@"SHT_NOTE"
	.sectionflags	@"SHF_NOTE_NV_CUINFO"
        /*0018*/ 	.short	0x0002
        /*001a*/ 	.short	0x005a
        /*001c*/ 	.short	0x0082
	.zero		2


//--------------------- .nv.info                  --------------------------
	.section	.nv.info,"",@"SHT_CUDA_INFO"
	.align	4


	//----- nvinfo : EIATTR_REGCOUNT
	.align		4
        /*0000*/ 	.byte	0x04, 0x2f
        /*0002*/ 	.short	(.L_12 - .L_11)
	.align		4
.L_11:
        /*0004*/ 	.word	index@(_ZN7cutlass13device_kernelINS_4gemm6kernel13GemmUniversalIN4cute5tupleIJiiiiEEENS1_10collective13CollectiveMmaINS1_37MainloopSm90TmaGmmaWarpSpecializedFP8ILi5ENS5_IJNS4_1CILi2EEENSA_ILi1EEESC_EEENS1_35KernelTmaWarpSpecializedCooperativeEEENS5_IJNSA_ILi128EEENSA_ILi64EEESH_EEENS_12float_e4m3_tENS5_IJlSC_lEEESJ_SK_NS4_8TiledMMAINS4_8MMA_AtomIJNS4_4SM904GMMA30MMA_64x64x32_F32E4M3E4M3_SS_TNILNSO_7ScaleInE1ELSQ_1EEEEEENS4_6LayoutISD_NS5_IJSC_NSA_ILi0EEESU_EEEEENS5_IJNS4_10UnderscoreESX_SX_EEEEENS4_13SM90_TMA_LOADENS4_14ComposedLayoutINS4_7SwizzleILi2ELi4ELi3EEENS4_18smem_ptr_flag_bitsILi8EEENST_INS5_IJNSA_ILi8EEESH_EEENS5_IJSH_SC_EEEEEEEvNS4_8identityENS4_23SM90_TMA_LOAD_MULTICASTES1A_vS1B_EENS_8epilogue10collective6detail29Sm90TmaWarpSpecializedAdapterINS1F_15DefaultEpilogueISJ_SK_SK_NS1E_6thread17LinearCombinationISJ_Li1EffLNS1J_9ScaleType4KindE0ELNS_15FloatRoundStyleE2ESJ_EENS1_15EpilogueDefaultEEEEEvvEEEEvNT_6ParamsE)
        /*0008*/ 	.word	0x000000a8


	//----- nvinfo : EIATTR_FRAME_SIZE
	.align		4
.L_12:
        /*000c*/ 	.byte	0x04, 0x11
        /*000e*/ 	.short	(.L_14 - .L_13)
	.align		4
.L_13:
        /*0010*/ 	.word	index@(_ZN7cutlass13device_kernelINS_4gemm6kernel13GemmUniversalIN4cute5tupleIJiiiiEEENS1_10collective13CollectiveMmaINS1_37MainloopSm90TmaGmmaWarpSpecializedFP8ILi5ENS5_IJNS4_1CILi2EEENSA_ILi1EEESC_EEENS1_35KernelTmaWarpSpecializedCooperativeEEENS5_IJNSA_ILi128EEENSA_ILi64EEESH_EEENS_12float_e4m3_tENS5_IJlSC_lEEESJ_SK_NS4_8TiledMMAINS4_8MMA_AtomIJNS4_4SM904GMMA30MMA_64x64x32_F32E4M3E4M3_SS_TNILNSO_7ScaleInE1ELSQ_1EEEEEENS4_6LayoutISD_NS5_IJSC_NSA_ILi0EEESU_EEEEENS5_IJNS4_10UnderscoreESX_SX_EEEEENS4_13SM90_TMA_LOADENS4_14ComposedLayoutINS4_7SwizzleILi2ELi4ELi3EEENS4_18smem_ptr_flag_bitsILi8EEENST_INS5_IJNSA_ILi8EEESH_EEENS5_IJSH_SC_EEEEEEEvNS4_8identityENS4_23SM90_TMA_LOAD_MULTICASTES1A_vS1B_EENS_8epilogue10collective6detail29Sm90TmaWarpSpecializedAdapterINS1F_15DefaultEpilogueISJ_SK_SK_NS1E_6thread17LinearCombinationISJ_Li1EffLNS1J_9ScaleType4KindE0ELNS_15FloatRoundStyleE2ESJ_EENS1_15EpilogueDefaultEEEEEvvEEEEvNT_6ParamsE)
        /*0014*/ 	.word	0x00000000


	//----- nvinfo : EIATTR_MIN_STACK_SIZE
	.align		4
.L_14:
        /*0018*/ 	.byte	0x04, 0x12
        /*001a*/ 	.short	(.L_16 - .L_15)
	.align		4
.L_15:
        /*001c*/ 	.word	index@(_ZN7cutlass13device_kernelINS_4gemm6kernel13GemmUniversalIN4cute5tupleIJiiiiEEENS1_10collective13CollectiveMmaINS1_37MainloopSm90TmaGmmaWarpSpecializedFP8ILi5ENS5_IJNS4_1CILi2EEENSA_ILi1EEESC_EEENS1_35KernelTmaWarpSpecializedCooperativeEEENS5_IJNSA_ILi128EEENSA_ILi64EEESH_EEENS_12float_e4m3_tENS5_IJlSC_lEEESJ_SK_NS4_8TiledMMAINS4_8MMA_AtomIJNS4_4SM904GMMA30MMA_64x64x32_F32E4M3E4M3_SS_TNILNSO_7ScaleInE1ELSQ_1EEEEEENS4_6LayoutISD_NS5_IJSC_NSA_ILi0EEESU_EEEEENS5_IJNS4_10UnderscoreESX_SX_EEEEENS4_13SM90_TMA_LOADENS4_14ComposedLayoutINS4_7SwizzleILi2ELi4ELi3EEENS4_18smem_ptr_flag_bitsILi8EEENST_INS5_IJNSA_ILi8EEESH_EEENS5_IJSH_SC_EEEEEEEvNS4_8identityENS4_23SM90_TMA_LOAD_MULTICASTES1A_vS1B_EENS_8epilogue10collective6detail29Sm90TmaWarpSpecializedAdapterINS1F_15DefaultEpilogueISJ_SK_SK_NS1E_6thread17LinearCombinationISJ_Li1EffLNS1J_9ScaleType4KindE0ELNS_15FloatRoundStyleE2ESJ_EENS1_15EpilogueDefaultEEEEEvvEEEEvNT_6ParamsE)
        /*0020*/ 	.word	0x00000000
.L_16:


//--------------------- .nv.compat                --------------------------
	.section	.nv.compat,"",@"SHT_CUDA_COMPAT_INFO"
	.align	4
        /*0000*/ 	.byte	0x02, 0x09, 0x01, 0x00, 0x02, 0x02, 0x04, 0x00, 0x02, 0x05, 0x05, 0x00, 0x03, 0x07, 0x01, 0x01
        /*0010*/ 	.byte	0x02, 0x03, 0x01, 0x00, 0x02, 0x06, 0x01, 0x00, 0x04, 0x0b, 0x08, 0x00, 0x00, 0x00, 0x00, 0x00
        /*0020*/ 	.byte	0x00, 0x00, 0x00, 0x00


//--------------------- .nv.info._ZN7cutlass13device_kernelINS_4gemm6kernel13GemmUniversalIN4cute5tupleIJiiiiEEENS1_10collective13CollectiveMmaINS1_37MainloopSm90TmaGmmaWarpSpecializedFP8ILi5ENS5_IJNS4_1CILi2EEENSA_ILi1EEESC_EEENS1_35KernelTmaWarpSpecializedCooperativeEEENS5_IJNSA_ILi128EEENSA_ILi64EEESH_EEENS_12float_e4m3_tENS5_IJlSC_lEEESJ_SK_NS4_8TiledMMAINS4_8MMA_AtomIJNS4_4SM904GMMA30MMA_64x64x32_F32E4M3E4M3_SS_TNILNSO_7ScaleInE1ELSQ_1EEEEEENS4_6LayoutISD_NS5_IJSC_NSA_ILi0EEESU_EEEEENS5_IJNS4_10UnderscoreESX_SX_EEEEENS4_13SM90_TMA_LOADENS4_14ComposedLayoutINS4_7SwizzleILi2ELi4ELi3EEENS4_18smem_ptr_flag_bitsILi8EEENST_INS5_IJNSA_ILi8EEESH_EEENS5_IJSH_SC_EEEEEEEvNS4_8identityENS4_23SM90_TMA_LOAD_MULTICASTES1A_vS1B_EENS_8epilogue10collective6detail29Sm90TmaWarpSpecializedAdapterINS1F_15DefaultEpilogueISJ_SK_SK_NS1E_6thread17LinearCombinationISJ_Li1EffLNS1J_9ScaleType4KindE0ELNS_15FloatRoundStyleE2ESJ_EENS1_15EpilogueDefaultEEEEEvvEEEEvNT_6ParamsE --------------------------
	.section	.nv.info._ZN7cutlass13device_kernelINS_4gemm6kernel13GemmUniversalIN4cute5tupleIJiiiiEEENS1_10collective13CollectiveMmaINS1_37MainloopSm90TmaGmmaWarpSpecializedFP8ILi5ENS5_IJNS4_1CILi2EEENSA_ILi1EEESC_EEENS1_35KernelTmaWarpSpecializedCooperativeEEENS5_IJNSA_ILi128EEENSA_ILi64EEESH_EEENS_12float_e4m3_tENS5_IJlSC_lEEESJ_SK_NS4_8TiledMMAINS4_8MMA_AtomIJNS4_4SM904GMMA30MMA_64x64x32_F32E4M3E4M3_SS_TNILNSO_7ScaleInE1ELSQ_1EEEEEENS4_6LayoutISD_NS5_IJSC_NSA_ILi0EEESU_EEEEENS5_IJNS4_10UnderscoreESX_SX_EEEEENS4_13SM90_TMA_LOADENS4_14ComposedLayoutINS4_7SwizzleILi2ELi4ELi3EEENS4_18smem_ptr_flag_bitsILi8EEENST_INS5_IJNSA_ILi8EEESH_EEENS5_IJSH_SC_EEEEEEEvNS4_8identityENS4_23SM90_TMA_LOAD_MULTICASTES1A_vS1B_EENS_8epilogue10collective6detail29Sm90TmaWarpSpecializedAdapterINS1F_15DefaultEpilogueISJ_SK_SK_NS1E_6thread17LinearCombinationISJ_Li1EffLNS1J_9ScaleType4KindE0ELNS_15FloatRoundStyleE2ESJ_EENS1_15EpilogueDefaultEEEEEvvEEEEvNT_6ParamsE,"",@"SHT_CUDA_INFO"
	.sectionflags	@""
	.align	4


	//----- nvinfo : EIATTR_CUDA_API_VERSION
	.align		4
        /*0000*/ 	.byte	0x04, 0x37
        /*0002*/ 	.short	(.L_18 - .L_17)
.L_17:
        /*0004*/ 	.word	0x00000082


	//----- nvinfo : EIATTR_KPARAM_INFO
	.align		4
.L_18:
        /*0008*/ 	.byte	0x04, 0x17
        /*000a*/ 	.short	(.L_20 - .L_19)
.L_19:
        /*000c*/ 	.word	0x00000000
        /*0010*/ 	.short	0x0000
        /*0012*/ 	.short	0x0070
        /*0014*/ 	.byte	0x00, 0xf0, 0x01, 0x10


	//----- nvinfo : EIATTR_SPARSE_MMA_MASK
	.align		4
.L_20:
        /*0018*/ 	.byte	0x03, 0x50
        /*001a*/ 	.short	0x0000


	//----- nvinfo : EIATTR_MAXREG_COUNT
	.align		4
        /*001c*/ 	.byte	0x03, 0x1b
        /*001e*/ 	.short	0x00a8


	//----- nvinfo : EIATTR_NUM_BARRIERS
	.align		4
        /*0020*/ 	.byte	0x02, 0x4c
        /*0022*/ 	.byte	0x01
	.zero		1


	//----- nvinfo : EIATTR_MERCURY_ISA_VERSION
	.align		4
        /*0024*/ 	.byte	0x03, 0x5f
        /*0026*/ 	.short	0x0101


	//----- nvinfo : EIATTR_INT_WARP_WIDE_INSTR_OFFSETS
	.align		4
        /*0028*/ 	.byte	0x04, 0x31
        /*002a*/ 	.short	(.L_22 - .L_21)


	//   ....[0]....
.L_21:
        /*002c*/ 	.word	0x00000490


	//   ....[1]....
        /*0030*/ 	.word	0x000005c0


	//   ....[2]....
        /*0034*/ 	.word	0x000006a0


	//----- nvinfo : EIATTR_COOP_GROUP_MASK_REGIDS
	.align		4
.L_22:
        /*0038*/ 	.byte	0x04, 0x29
        /*003a*/ 	.short	(.L_24 - .L_23)


	//   ....[0]....
.L_23:
        /*003c*/ 	.word	0xffffffff


	//   ....[1]....
        /*0040*/ 	.word	0xffffffff


	//   ....[2]....
        /*0044*/ 	.word	0xffffffff


	//   ....[3]....
        /*0048*/ 	.word	0xffffffff


	//   ....[4]....
        /*004c*/ 	.word	0xffffffff


	//   ....[5]....
        /*0050*/ 	.word	0xffffffff


	//----- nvinfo : EIATTR_COOP_GROUP_INSTR_OFFSETS
	.align		4
.L_24:
        /*0054*/ 	.byte	0x04, 0x28
        /*0056*/ 	.short	(.L_26 - .L_25)


	//   ....[0]....
.L_25:
        /*0058*/ 	.word	0x00000060


	//   ....[1]....
        /*005c*/ 	.word	0x00000070


	//   ....[2]....
        /*0060*/ 	.word	0x00000130


	//   ....[3]....
        /*0064*/ 	.word	0x000002f0


	//   ....[4]....
        /*0068*/ 	.word	0x00000810


	//   ....[5]....
        /*006c*/ 	.word	0x00001280


	//----- nvinfo : EIATTR_REG_RECONFIG
	.align		4
.L_26:
        /*0070*/ 	.byte	0x01, 0x54
	.zero		2


	//----- nvinfo : EIATTR_MBARRIER_INSTR_OFFSETS
	.align		4
        /*0074*/ 	.byte	0x04, 0x39
        /*0076*/ 	.short	(.L_28 - .L_27)


	//   ....[0]....
.L_27:
        /*0078*/ 	.word	0x00000230
        /*007c*/ 	.word	0x000000ff
        /*0080*/ 	.word	0x00000000
        /*0084*/ 	.short	0x0100
        /*0086*/ 	.byte	0x08
	.zero		1


	//   ....[1]....
        /*0088*/ 	.word	0x00000240
        /*008c*/ 	.word	0x000000ff
        /*0090*/ 	.word	0x00000028
        /*0094*/ 	.short	0x0100
        /*0096*/ 	.byte	0x08
	.zero		1


	//   ....[2]....
        /*0098*/ 	.word	0x00000250
        /*009c*/ 	.word	0x000000ff
        /*00a0*/ 	.word	0x00000008
        /*00a4*/ 	.short	0x0100
        /*00a6*/ 	.byte	0x08
	.zero		1


	//   ....[3]....
        /*00a8*/ 	.word	0x00000260
        /*00ac*/ 	.word	0x000000ff
        /*00b0*/ 	.word	0x00000030
        /*00b4*/ 	.short	0x0100
        /*00b6*/ 	.byte	0x08
	.zero		1


	//   ....[4]....
        /*00b8*/ 	.word	0x00000270
        /*00bc*/ 	.word	0x000000ff
        /*00c0*/ 	.word	0x00000010
        /*00c4*/ 	.short	0x0100
        /*00c6*/ 	.byte	0x08
	.zero		1


	//   ....[5]....
        /*00c8*/ 	.word	0x00000280
        /*00cc*/ 	.word	0x000000ff
        /*00d0*/ 	.word	0x00000038
        /*00d4*/ 	.short	0x0100
        /*00d6*/ 	.byte	0x08
	.zero		1


	//   ....[6]....
        /*00d8*/ 	.word	0x00000290
        /*00dc*/ 	.word	0x000000ff
        /*00e0*/ 	.word	0x00000018
        /*00e4*/ 	.short	0x0100
        /*00e6*/ 	.byte	0x08
	.zero		1


	//   ....[7]....
        /*00e8*/ 	.word	0x000002a0
        /*00ec*/ 	.word	0x000000ff
        /*00f0*/ 	.word	0x00000040
        /*00f4*/ 	.short	0x0100
        /*00f6*/ 	.byte	0x08
	.zero		1


	//   ....[8]....
        /*00f8*/ 	.word	0x000002b0
        /*00fc*/ 	.word	0x000000ff
        /*0100*/ 	.word	0x00000020
        /*0104*/ 	.short	0x0100
        /*0106*/ 	.byte	0x08
	.zero		1


	//   ....[9]....
        /*0108*/ 	.word	0x000002c0
        /*010c*/ 	.word	0x000000ff
        /*0110*/ 	.word	0x00000048
        /*0114*/ 	.short	0x0100
        /*0116*/ 	.byte	0x08
	.zero		1


	//   ....[10]....
        /*0118*/ 	.word	0x00000720
        /*011c*/ 	.word	0x000000ff
        /*0120*/ 	.word	0x00000060
        /*0124*/ 	.short	0x0100
        /*0126*/ 	.byte	0x06
	.zero		1


	//   ....[11]....
        /*0128*/ 	.word	0x000007b0
        /*012c*/ 	.word	0x000000ff
        /*0130*/ 	.word	0x00000068
        /*0134*/ 	.short	0x0100
        /*0136*/ 	.byte	0x06
	.zero		1


	//   ....[12]....
        /*0138*/ 	.word	0x000015c0
        /*013c*/ 	.word	0x000000ff
        /*0140*/ 	.word	0x00000000
        /*0144*/ 	.short	0x010a
        /*0146*/ 	.byte	0x06
	.zero		1


	//   ....[13]....
        /*0148*/ 	.word	0x00001600
        /*014c*/ 	.word	0x000000ff
        /*0150*/ 	.word	0x00000000
        /*0154*/ 	.short	0x010a
        /*0156*/ 	.byte	0x06
	.zero		1


	//   ....[14]....
        /*0158*/ 	.word	0x00001c40
        /*015c*/ 	.word	0x000000ff
        /*0160*/ 	.word	0x00000000
        /*0164*/ 	.short	0x010a
        /*0166*/ 	.byte	0x0c
	.zero		1


	//   ....[15]....
        /*0168*/ 	.word	0x00001c80
        /*016c*/ 	.word	0x000000ff
        /*0170*/ 	.word	0x00000000
        /*0174*/ 	.short	0x010a
        /*0176*/ 	.byte	0x0c
	.zero		1


	//   ....[16]....
        /*0178*/ 	.word	0x000020b0
        /*017c*/ 	.word	0x0000000a
        /*0180*/ 	.word	0x00000000
        /*0184*/ 	.short	0x0101
        /*0186*/ 	.byte	0x3f
	.zero		1


	//   ....[17]....
        /*0188*/ 	.word	0x00002550
        /*018c*/ 	.word	0x00000008
        /*0190*/ 	.word	0x00000000
        /*0194*/ 	.short	0x0101
        /*0196*/ 	.byte	0x3f
	.zero		1


	//   ....[18]....
        /*0198*/ 	.word	0x00005e10
        /*019c*/ 	.word	0x00000015
        /*01a0*/ 	.word	0x00000028
        /*01a4*/ 	.short	0x010a
        /*01a6*/ 	.byte	0x3f
	.zero		1


	//   ....[19]....
        /*01a8*/ 	.word	0x00006190
        /*01ac*/ 	.word	0x00000008
        /*01b0*/ 	.word	0x00000068
        /*01b4*/ 	.short	0x0101
        /*01b6*/ 	.byte	0x3f
	.zero		1


	//   ....[20]....
        /*01b8*/ 	.word	0x000068c0
        /*01bc*/ 	.word	0x00000007
        /*01c0*/ 	.word	0x00000000
        /*01c4*/ 	.short	0x010a
        /*01c6*/ 	.byte	0x3f
	.zero		1


	//   ....[21]....
        /*01c8*/ 	.word	0x00006940
        /*01cc*/ 	.word	0x00000008
        /*01d0*/ 	.word	0x00000000
        /*01d4*/ 	.short	0x010a
        /*01d6*/ 	.byte	0x3f
	.zero		1


	//   ....[22]....
        /*01d8*/ 	.word	0x000069d0
        /*01dc*/ 	.word	0x00000009
        /*01e0*/ 	.word	0x00000000
        /*01e4*/ 	.short	0x010a
        /*01e6*/ 	.byte	0x3f
	.zero		1


	//   ....[23]....
        /*01e8*/ 	.word	0x00006a60
        /*01ec*/ 	.word	0x00000006
        /*01f0*/ 	.word	0x00000000
        /*01f4*/ 	.short	0x010a
        /*01f6*/ 	.byte	0x3f
	.zero		1


	//   ....[24]....
        /*01f8*/ 	.word	0x00006af0
        /*01fc*/ 	.word	0x00000003
        /*0200*/ 	.word	0x00000000
        /*0204*/ 	.short	0x010a
        /*0206*/ 	.byte	0x3f
	.zero		1


	//   ....[25]....
        /*0208*/ 	.word	0x00006b60
        /*020c*/ 	.word	0x00000009
        /*0210*/ 	.word	0x00000000
        /*0214*/ 	.short	0x010a
        /*0216*/ 	.byte	0x3f
	.zero		1


	//   ....[26]....
        /*0218*/ 	.word	0x00006bc0
        /*021c*/ 	.word	0x0000000b
        /*0220*/ 	.word	0x00000000
        /*0224*/ 	.short	0x010a
        /*0226*/ 	.byte	0x3f
	.zero		1


	//   ....[27]....
        /*0228*/ 	.word	0x00006c90
        /*022c*/ 	.word	0x00000015
        /*0230*/ 	.word	0x00000028
        /*0234*/ 	.short	0x010a
        /*0236*/ 	.byte	0x3f
	.zero		1


	//   ....[28]....
        /*0238*/ 	.word	0x00006d60
        /*023c*/ 	.word	0x00000007
        /*0240*/ 	.word	0x00000000
        /*0244*/ 	.short	0x010a
        /*0246*/ 	.byte	0x3f
	.zero		1


	//   ....[29]....
        /*0248*/ 	.word	0x00006db0
        /*024c*/ 	.word	0x00000008
        /*0250*/ 	.word	0x00000000
        /*0254*/ 	.short	0x010a
        /*0256*/ 	.byte	0x3f
	.zero		1


	//   ....[30]....
        /*0258*/ 	.word	0x00006e00
        /*025c*/ 	.word	0x00000009
        /*0260*/ 	.word	0x00000000
        /*0264*/ 	.short	0x010a
        /*0266*/ 	.byte	0x3f
	.zero		1


	//   ....[31]....
        /*0268*/ 	.word	0x00006e50
        /*026c*/ 	.word	0x00000006
        /*0270*/ 	.word	0x00000000
        /*0274*/ 	.short	0x010a
        /*0276*/ 	.byte	0x3f
	.zero		1


	//----- nvinfo : EIATTR_NUM_MBARRIERS
	.align		4
.L_28:
        /*0278*/ 	.byte	0x03, 0x38
        /*027a*/ 	.short	0x000c


	//----- nvinfo : EIATTR_EXIT_INSTR_OFFSETS
	.align		4
        /*027c*/ 	.byte	0x04, 0x1c
        /*027e*/ 	.short	(.L_30 - .L_29)


	//   ....[0]....
.L_29:
        /*0280*/ 	.word	0x00000970


	//   ....[1]....
        /*0284*/ 	.word	0x00001150


	//   ....[2]....
        /*0288*/ 	.word	0x00005520


	//   ....[3]....
        /*028c*/ 	.word	0x00005a80


	//   ....[4]....
        /*0290*/ 	.word	0x00006b40


	//----- nvinfo : EIATTR_MAX_THREADS
	.align		4
.L_30:
        /*0294*/ 	.byte	0x04, 0x05
        /*0296*/ 	.short	(.L_32 - .L_31)
.L_31:
        /*0298*/ 	.word	0x00000180
        /*029c*/ 	.word	0x00000001
        /*02a0*/ 	.word	0x00000001


	//----- nvinfo : EIATTR_CRS_STACK_SIZE
	.align		4
.L_32:
        /*02a4*/ 	.byte	0x04, 0x1e
        /*02a6*/ 	.short	(.L_34 - .L_33)
.L_33:
        /*02a8*/ 	.word	0x00000000


	//----- nvinfo : EIATTR_CBANK_PARAM_SIZE
	.align		4
.L_34:
        /*02ac*/ 	.byte	0x03, 0x19
        /*02ae*/ 	.short	0x0470


	//----- nvinfo : EIATTR_PARAM_CBANK
	.align		4
        /*02b0*/ 	.byte	0x04, 0x0a
        /*02b2*/ 	.short	(.L_36 - .L_35)
	.align		4
.L_35:
        /*02b4*/ 	.word	index@(.nv.constant0._ZN7cutlass13device_kernelINS_4gemm6kernel13GemmUniversalIN4cute5tupleIJiiiiEEENS1_10collective13CollectiveMmaINS1_37MainloopSm90TmaGmmaWarpSpecializedFP8ILi5ENS5_IJNS4_1CILi2EEENSA_ILi1EEESC_EEENS1_35KernelTmaWarpSpecializedCooperativeEEENS5_IJNSA_ILi128EEENSA_ILi64EEESH_EEENS_12float_e4m3_tENS5_IJlSC_lEEESJ_SK_NS4_8TiledMMAINS4_8MMA_AtomIJNS4_4SM904GMMA30MMA_64x64x32_F32E4M3E4M3_SS_TNILNSO_7ScaleInE1ELSQ_1EEEEEENS4_6LayoutISD_NS5_IJSC_NSA_ILi0EEESU_EEEEENS5_IJNS4_10UnderscoreESX_SX_EEEEENS4_13SM90_TMA_LOADENS4_14ComposedLayoutINS4_7SwizzleILi2ELi4ELi3EEENS4_18smem_ptr_flag_bitsILi8EEENST_INS5_IJNSA_ILi8EEESH_EEENS5_IJSH_SC_EEEEEEEvNS4_8identityENS4_23SM90_TMA_LOAD_MULTICASTES1A_vS1B_EENS_8epilogue10collective6detail29Sm90TmaWarpSpecializedAdapterINS1F_15DefaultEpilogueISJ_SK_SK_NS1E_6thread17LinearCombinationISJ_Li1EffLNS1J_9ScaleType4KindE0ELNS_15FloatRoundStyleE2ESJ_EENS1_15EpilogueDefaultEEEEEvvEEEEvNT_6ParamsE)
        /*02b8*/ 	.short	0x0210
        /*02ba*/ 	.short	0x0470


	//----- nvinfo : EIATTR_SW_WAR
	.align		4
.L_36:
        /*02bc*/ 	.byte	0x04, 0x36
        /*02be*/ 	.short	(.L_38 - .L_37)
.L_37:
        /*02c0*/ 	.word	0x00000008
.L_38:


//--------------------- .nv.callgraph             --------------------------
	.section	.nv.callgraph,"",@"SHT_CUDA_CALLGRAPH"
	.align	4
	.sectionentsize	8
	.align		4
        /*0000*/ 	.word	0x00000000
	.align		4
        /*0004*/ 	.word	0xffffffff
	.align		4
        /*0008*/ 	.word	0x00000000
	.align		4
        /*000c*/ 	.word	0xfffffffe
	.align		4
        /*0010*/ 	.word	0x00000000
	.align		4
        /*0014*/ 	.word	0xfffffffd
	.align		4
        /*0018*/ 	.word	0x00000000
	.align		4
        /*001c*/ 	.word	0xfffffffc


//--------------------- .nv.constant4             --------------------------
	.section	.nv.constant4,"a",@progbits
	.align	8
	.align		8
.nv.constant4:
        /*0000*/ 	.dword	_ZN39_INTERNAL_93349b67_4_k_cu_4e811282_58104cuda3std3__45__cpo5beginE
	.align		8
        /*0008*/ 	.dword	_ZN39_INTERNAL_93349b67_4_k_cu_4e811282_58104cuda3std3__45__cpo3endE
	.align		8
        /*0010*/ 	.dword	_ZN39_INTERNAL_93349b67_4_k_cu_4e811282_58104cuda3std3__45__cpo6cbeginE
	.align		8
        /*0018*/ 	.dword	_ZN39_INTERNAL_93349b67_4_k_cu_4e811282_58104cuda3std3__45__cpo4cendE
	.align		8
        /*0020*/ 	.dword	_ZN39_INTERNAL_93349b67_4_k_cu_4e811282_58104cuda3std3__441_GLOBAL__N__93349b67_4_k_cu_4e811282_58106ignoreE
	.align		8
        /*0028*/ 	.dword	_ZN39_INTERNAL_93349b67_4_k_cu_4e811282_58104cuda3std3__419piecewise_constructE
	.align		8
        /*0030*/ 	.dword	_ZN39_INTERNAL_93349b67_4_k_cu_4e811282_58104cuda3std3__48in_placeE
	.align		8
        /*0038*/ 	.dword	_ZN39_INTERNAL_93349b67_4_k_cu_4e811282_58104cuda3std6ranges3__45__cpo4swapE
	.align		8
        /*0040*/ 	.dword	_ZN39_INTERNAL_93349b67_4_k_cu_4e811282_58104cuda3std6ranges3__45__cpo9iter_moveE
	.align		8
        /*0048*/ 	.dword	_ZN39_INTERNAL_93349b67_4_k_cu_4e811282_58104cute7productE
	.align		8
        /*0050*/ 	.dword	_ZN39_INTERNAL_93349b67_4_k_cu_4e811282_58104cute1_E


//--------------------- .text._ZN7cutlass13device_kernelINS_4gemm6kernel13GemmUniversalIN4cute5tupleIJiiiiEEENS1_10collective13CollectiveMmaINS1_37MainloopSm90TmaGmmaWarpSpecializedFP8ILi5ENS5_IJNS4_1CILi2EEENSA_ILi1EEESC_EEENS1_35KernelTmaWarpSpecializedCooperativeEEENS5_IJNSA_ILi128EEENSA_ILi64EEESH_EEENS_12float_e4m3_tENS5_IJlSC_lEEESJ_SK_NS4_8TiledMMAINS4_8MMA_AtomIJNS4_4SM904GMMA30MMA_64x64x32_F32E4M3E4M3_SS_TNILNSO_7ScaleInE1ELSQ_1EEEEEENS4_6LayoutISD_NS5_IJSC_NSA_ILi0EEESU_EEEEENS5_IJNS4_10UnderscoreESX_SX_EEEEENS4_13SM90_TMA_LOADENS4_14ComposedLayoutINS4_7SwizzleILi2ELi4ELi3EEENS4_18smem_ptr_flag_bitsILi8EEENST_INS5_IJNSA_ILi8EEESH_EEENS5_IJSH_SC_EEEEEEEvNS4_8identityENS4_23SM90_TMA_LOAD_MULTICASTES1A_vS1B_EENS_8epilogue10collective6detail29Sm90TmaWarpSpecializedAdapterINS1F_15DefaultEpilogueISJ_SK_SK_NS1E_6thread17LinearCombinationISJ_Li1EffLNS1J_9ScaleType4KindE0ELNS_15FloatRoundStyleE2ESJ_EENS1_15EpilogueDefaultEEEEEvvEEEEvNT_6ParamsE --------------------------
	.section	.text._ZN7cutlass13device_kernelINS_4gemm6kernel13GemmUniversalIN4cute5tupleIJiiiiEEENS1_10collective13CollectiveMmaINS1_37MainloopSm90TmaGmmaWarpSpecializedFP8ILi5ENS5_IJNS4_1CILi2EEENSA_ILi1EEESC_EEENS1_35KernelTmaWarpSpecializedCooperativeEEENS5_IJNSA_ILi128EEENSA_ILi64EEESH_EEENS_12float_e4m3_tENS5_IJlSC_lEEESJ_SK_NS4_8TiledMMAINS4_8MMA_AtomIJNS4_4SM904GMMA30MMA_64x64x32_F32E4M3E4M3_SS_TNILNSO_7ScaleInE1ELSQ_1EEEEEENS4_6LayoutISD_NS5_IJSC_NSA_ILi0EEESU_EEEEENS5_IJNS4_10UnderscoreESX_SX_EEEEENS4_13SM90_TMA_LOADENS4_14ComposedLayoutINS4_7SwizzleILi2ELi4ELi3EEENS4_18smem_ptr_flag_bitsILi8EEENST_INS5_IJNSA_ILi8EEESH_EEENS5_IJSH_SC_EEEEEEEvNS4_8identityENS4_23SM90_TMA_LOAD_MULTICASTES1A_vS1B_EENS_8epilogue10collective6detail29Sm90TmaWarpSpecializedAdapterINS1F_15DefaultEpilogueISJ_SK_SK_NS1E_6thread17LinearCombinationISJ_Li1EffLNS1J_9ScaleType4KindE0ELNS_15FloatRoundStyleE2ESJ_EENS1_15EpilogueDefaultEEEEEvvEEEEvNT_6ParamsE,"ax",@progbits
	.align	128
.text._ZN7cutlass13device_kernelINS_4gemm6kernel13GemmUniversalIN4cute5tupleIJiiiiEEENS1_10collective13CollectiveMmaINS1_37MainloopSm90TmaGmmaWarpSpecializedFP8ILi5ENS5_IJNS4_1CILi2EEENSA_ILi1EEESC_EEENS1_35KernelTmaWarpSpecializedCooperativeEEENS5_IJNSA_ILi128EEENSA_ILi64EEESH_EEENS_12float_e4m3_tENS5_IJlSC_lEEESJ_SK_NS4_8TiledMMAINS4_8MMA_AtomIJNS4_4SM904GMMA30MMA_64x64x32_F32E4M3E4M3_SS_TNILNSO_7ScaleInE1ELSQ_1EEEEEENS4_6LayoutISD_NS5_IJSC_NSA_ILi0EEESU_EEEEENS5_IJNS4_10UnderscoreESX_SX_EEEEENS4_13SM90_TMA_LOADENS4_14ComposedLayoutINS4_7SwizzleILi2ELi4ELi3EEENS4_18smem_ptr_flag_bitsILi8EEENST_INS5_IJNSA_ILi8EEESH_EEENS5_IJSH_SC_EEEEEEEvNS4_8identityENS4_23SM90_TMA_LOAD_MULTICASTES1A_vS1B_EENS_8epilogue10collective6detail29Sm90TmaWarpSpecializedAdapterINS1F_15DefaultEpilogueISJ_SK_SK_NS1E_6thread17LinearCombinationISJ_Li1EffLNS1J_9ScaleType4KindE0ELNS_15FloatRoundStyleE2ESJ_EENS1_15EpilogueDefaultEEEEEvvEEEEvNT_6ParamsE:
        .type           _ZN7cutlass13device_kernelINS_4gemm6kernel13GemmUniversalIN4cute5tupleIJiiiiEEENS1_10collective13CollectiveMmaINS1_37MainloopSm90TmaGmmaWarpSpecializedFP8ILi5ENS5_IJNS4_1CILi2EEENSA_ILi1EEESC_EEENS1_35KernelTmaWarpSpecializedCooperativeEEENS5_IJNSA_ILi128EEENSA_ILi64EEESH_EEENS_12float_e4m3_tENS5_IJlSC_lEEESJ_SK_NS4_8TiledMMAINS4_8MMA_AtomIJNS4_4SM904GMMA30MMA_64x64x32_F32E4M3E4M3_SS_TNILNSO_7ScaleInE1ELSQ_1EEEEEENS4_6LayoutISD_NS5_IJSC_NSA_ILi0EEESU_EEEEENS5_IJNS4_10UnderscoreESX_SX_EEEEENS4_13SM90_TMA_LOADENS4_14ComposedLayoutINS4_7SwizzleILi2ELi4ELi3EEENS4_18smem_ptr_flag_bitsILi8EEENST_INS5_IJNSA_ILi8EEESH_EEENS5_IJSH_SC_EEEEEEEvNS4_8identityENS4_23SM90_TMA_LOAD_MULTICASTES1A_vS1B_EENS_8epilogue10collective6detail29Sm90TmaWarpSpecializedAdapterINS1F_15DefaultEpilogueISJ_SK_SK_NS1E_6thread17LinearCombinationISJ_Li1EffLNS1J_9ScaleType4KindE0ELNS_15FloatRoundStyleE2ESJ_EENS1_15EpilogueDefaultEEEEEvvEEEEvNT_6ParamsE,@function
        .size           _ZN7cutlass13device_kernelINS_4gemm6kernel13GemmUniversalIN4cute5tupleIJiiiiEEENS1_10collective13CollectiveMmaINS1_37MainloopSm90TmaGmmaWarpSpecializedFP8ILi5ENS5_IJNS4_1CILi2EEENSA_ILi1EEESC_EEENS1_35KernelTmaWarpSpecializedCooperativeEEENS5_IJNSA_ILi128EEENSA_ILi64EEESH_EEENS_12float_e4m3_tENS5_IJlSC_lEEESJ_SK_NS4_8TiledMMAINS4_8MMA_AtomIJNS4_4SM904GMMA30MMA_64x64x32_F32E4M3E4M3_SS_TNILNSO_7ScaleInE1ELSQ_1EEEEEENS4_6LayoutISD_NS5_IJSC_NSA_ILi0EEESU_EEEEENS5_IJNS4_10UnderscoreESX_SX_EEEEENS4_13SM90_TMA_LOADENS4_14ComposedLayoutINS4_7SwizzleILi2ELi4ELi3EEENS4_18smem_ptr_flag_bitsILi8EEENST_INS5_IJNSA_ILi8EEESH_EEENS5_IJSH_SC_EEEEEEEvNS4_8identityENS4_23SM90_TMA_LOAD_MULTICASTES1A_vS1B_EENS_8epilogue10collective6detail29Sm90TmaWarpSpecializedAdapterINS1F_15DefaultEpilogueISJ_SK_SK_NS1E_6thread17LinearCombinationISJ_Li1EffLNS1J_9ScaleType4KindE0ELNS_15FloatRoundStyleE2ESJ_EENS1_15EpilogueDefaultEEEEEvvEEEEvNT_6ParamsE,(.L_x_144 - _ZN7cutlass13device_kernelINS_4gemm6kernel13GemmUniversalIN4cute5tupleIJiiiiEEENS1_10collective13CollectiveMmaINS1_37MainloopSm90TmaGmmaWarpSpecializedFP8ILi5ENS5_IJNS4_1CILi2EEENSA_ILi1EEESC_EEENS1_35KernelTmaWarpSpecializedCooperativeEEENS5_IJNSA_ILi128EEENSA_ILi64EEESH_EEENS_12float_e4m3_tENS5_IJlSC_lEEESJ_SK_NS4_8TiledMMAINS4_8MMA_AtomIJNS4_4SM904GMMA30MMA_64x64x32_F32E4M3E4M3_SS_TNILNSO_7ScaleInE1ELSQ_1EEEEEENS4_6LayoutISD_NS5_IJSC_NSA_ILi0EEESU_EEEEENS5_IJNS4_10UnderscoreESX_SX_EEEEENS4_13SM90_TMA_LOADENS4_14ComposedLayoutINS4_7SwizzleILi2ELi4ELi3EEENS4_18smem_ptr_flag_bitsILi8EEENST_INS5_IJNSA_ILi8EEESH_EEENS5_IJSH_SC_EEEEEEEvNS4_8identityENS4_23SM90_TMA_LOAD_MULTICASTES1A_vS1B_EENS_8epilogue10collective6detail29Sm90TmaWarpSpecializedAdapterINS1F_15DefaultEpilogueISJ_SK_SK_NS1E_6thread17LinearCombinationISJ_Li1EffLNS1J_9ScaleType4KindE0ELNS_15FloatRoundStyleE2ESJ_EENS1_15EpilogueDefaultEEEEEvvEEEEvNT_6ParamsE)
        .other          _ZN7cutlass13device_kernelINS_4gemm6kernel13GemmUniversalIN4cute5tupleIJiiiiEEENS1_10collective13CollectiveMmaINS1_37MainloopSm90TmaGmmaWarpSpecializedFP8ILi5ENS5_IJNS4_1CILi2EEENSA_ILi1EEESC_EEENS1_35KernelTmaWarpSpecializedCooperativeEEENS5_IJNSA_ILi128EEENSA_ILi64EEESH_EEENS_12float_e4m3_tENS5_IJlSC_lEEESJ_SK_NS4_8TiledMMAINS4_8MMA_AtomIJNS4_4SM904GMMA30MMA_64x64x32_F32E4M3E4M3_SS_TNILNSO_7ScaleInE1ELSQ_1EEEEEENS4_6LayoutISD_NS5_IJSC_NSA_ILi0EEESU_EEEEENS5_IJNS4_10UnderscoreESX_SX_EEEEENS4_13SM90_TMA_LOADENS4_14ComposedLayoutINS4_7SwizzleILi2ELi4ELi3EEENS4_18smem_ptr_flag_bitsILi8EEENST_INS5_IJNSA_ILi8EEESH_EEENS5_IJSH_SC_EEEEEEEvNS4_8identityENS4_23SM90_TMA_LOAD_MULTICASTES1A_vS1B_EENS_8epilogue10collective6detail29Sm90TmaWarpSpecializedAdapterINS1F_15DefaultEpilogueISJ_SK_SK_NS1E_6thread17LinearCombinationISJ_Li1EffLNS1J_9ScaleType4KindE0ELNS_15FloatRoundStyleE2ESJ_EENS1_15EpilogueDefaultEEEEEvvEEEEvNT_6ParamsE,@"STO_CUDA_ENTRY STV_DEFAULT"
_ZN7cutlass13device_kernelINS_4gemm6kernel13GemmUniversalIN4cute5tupleIJiiiiEEENS1_10collective13CollectiveMmaINS1_37MainloopSm90TmaGmmaWarpSpecializedFP8ILi5ENS5_IJNS4_1CILi2EEENSA_ILi1EEESC_EEENS1_35KernelTmaWarpSpecializedCooperativeEEENS5_IJNSA_ILi128EEENSA_ILi64EEESH_EEENS_12float_e4m3_tENS5_IJlSC_lEEESJ_SK_NS4_8TiledMMAINS4_8MMA_AtomIJNS4_4SM904GMMA30MMA_64x64x32_F32E4M3E4M3_SS_TNILNSO_7ScaleInE1ELSQ_1EEEEEENS4_6LayoutISD_NS5_IJSC_NSA_ILi0EEESU_EEEEENS5_IJNS4_10UnderscoreESX_SX_EEEEENS4_13SM90_TMA_LOADENS4_14ComposedLayoutINS4_7SwizzleILi2ELi4ELi3EEENS4_18smem_ptr_flag_bitsILi8EEENST_INS5_IJNSA_ILi8EEESH_EEENS5_IJSH_SC_EEEEEEEvNS4_8identityENS4_23SM90_TMA_LOAD_MULTICASTES1A_vS1B_EENS_8epilogue10collective6detail29Sm90TmaWarpSpecializedAdapterINS1F_15DefaultEpilogueISJ_SK_SK_NS1E_6thread17LinearCombinationISJ_Li1EffLNS1J_9ScaleType4KindE0ELNS_15FloatRoundStyleE2ESJ_EENS1_15EpilogueDefaultEEEEEvvEEEEvNT_6ParamsE:
[----:B------:R-:W-:Y:S01]  /*0000*/  LDC R1, c[0x0][0x28] ;  /* 0x00000a00ff017b82 */ /* 0x000fe20000000800 */
[----:B------:R-:W0:Y:S01]  /*0010*/  S2R R0, SR_TID.X ;  /* 0x0000000000007919 */ /* 0x000e220000002100 */
[----:B------:R-:W-:Y:S01]  /*0020*/  ELECT P0, URZ, PT ;  /* 0x00000000003f782f */ /* 0x000fe20003800000 */
[----:B------:R-:W-:Y:S01]  /*0030*/  BSSY B0, `(.L_x_0) ;  /* 0x000000f000007945 */ /* 0x000fe20003800000 */
[--C-:B0-----:R-:W-:Y:S02]  /*0040*/  SHF.R.U32.HI R2, RZ, 0x5, R0.reuse ;  /* 0x00000005ff027819 */ /* 0x101fe40000011600 */
[----:B------:R-:W-:-:S03]  /*0050*/  SHF.R.U32.HI R3, RZ, 0x7, R0 ;  /* 0x00000007ff037819 */ /* 0x000fc60000011600 */
[----:B------:R-:W0:Y:S04]  /*0060*/  SHFL.IDX PT, R7, R2, RZ, 0x1f ;  /* 0x00001fff02077589 */ /* 0x000e2800000e0000 */
[----:B------:R1:W2:Y:S01]  /*0070*/  SHFL.IDX PT, R4, R3, RZ, 0x1f ;  /* 0x00001fff03047589 */ /* 0x0002a200000e0000 */
[----:B0-----:R-:W-:-:S13]  /*0080*/  ISETP.NE.OR P0, PT, R7, RZ, !P0 ;  /* 0x000000ff0700720c */ /* 0x001fda0004705670 */
[----:B-12---:R-:W-:Y:S05]  /*0090*/  @P0 BRA `(.L_x_1) ;  /* 0x0000000000200947 */ /* 0x006fea0003800000 */
[----:B------:R-:W-:Y:S02]  /*00a0*/  ULDC.64 UR4, c[0x0][0x198] ;  /* 0x0000660000047ab9 */ /* 0x000fe40000000a00 */
[----:B------:R-:W-:Y:S02]  /*00b0*/  UIADD3 UR6, UP0, UR4, 0xf0, URZ ;  /* 0x000000f004067890 */ /* 0x000fe4000ff1e03f */
[----:B------:R-:W-:Y:S02]  /*00c0*/  UIADD3 UR4, UP1, UR4, 0x1f0, URZ ;  /* 0x000001f004047890 */ /* 0x000fe4000ff3e03f */
[----:B------:R-:W-:Y:S02]  /*00d0*/  UIADD3.X UR7, URZ, UR5, URZ, UP0, !UPT ;  /* 0x000000053f077290 */ /* 0x000fe400087fe43f */
[----:B------:R-:W-:-:S07]  /*00e0*/  UIADD3.X UR5, URZ, UR5, URZ, UP1, !UPT ;  /* 0x000000053f057290 */ /* 0x000fce0008ffe43f */
[----:B------:R0:W-:Y:S02]  /*00f0*/  UTMACCTL.PF [UR6] ;  /* 0x00000000060079b9 */ /* 0x0001e40008040000 */
[----:B------:R0:W-:Y:S02]  /*0100*/  UTMACCTL.PF [UR4] ;  /* 0x00000000040079b9 */ /* 0x0001e40008040000 */
[----:B0-----:R-:W-:Y:S01]  /*0110*/  NOP ;  /* 0x0000000000007918 */ /* 0x001fe20000000000 */
.L_x_1:
[----:B------:R-:W-:Y:S05]  /*0120*/  BSYNC B0 ;  /* 0x0000000000007941 */ /* 0x000fea0003800000 */
.L_x_0:
[----:B------:R-:W0:Y:S02]  /*0130*/  SHFL.IDX PT, R3, R2, RZ, 0x1f ;  /* 0x00001fff02037589 */ /* 0x000e2400000e0000 */
[----:B0-----:R-:W-:-:S13]  /*0140*/  ISETP.NE.AND P0, PT, R3, RZ, PT ;  /* 0x000000ff0300720c */ /* 0x001fda0003f05270 */
[----:B------:R-:W-:Y:S05]  /*0150*/  @P0 BRA `(.L_x_2) ;  /* 0x0000000000600947 */ /* 0x000fea0003800000 */
[----:B------:R-:W0:Y:S01]  /*0160*/  S2UR UR8, SR_CgaCtaId ;  /* 0x00000000000879c3 */ /* 0x000e220000008800 */
[----:B------:R-:W-:Y:S01]  /*0170*/  UMOV UR4, 0x400 ;  /* 0x0000040000047882 */ /* 0x000fe20000000000 */
[----:B------:R-:W-:Y:S01]  /*0180*/  UMOV UR5, 0x1 ;  /* 0x0000000100057882 */ /* 0x000fe20000000000 */
[----:B------:R-:W-:Y:S01]  /*0190*/  UMOV UR6, 0x4 ;  /* 0x0000000400067882 */ /* 0x000fe20000000000 */
[----:B------:R-:W-:Y:S01]  /*01a0*/  ELECT P0, URZ, PT ;  /* 0x00000000003f782f */ /* 0x000fe20003800000 */
[----:B------:R-:W-:-:S04]  /*01b0*/  UIADD3 UR6, -UR6, 0x100000, URZ ;  /* 0x0010000006067890 */ /* 0x000fc8000fffe13f */
[----:B------:R-:W-:Y:S02]  /*01c0*/  USHF.L.U32 UR7, UR6, 0xb, URZ ;  /* 0x0000000b06077899 */ /* 0x000fe4000800063f */
[----:B------:R-:W-:Y:S02]  /*01d0*/  USHF.L.U32 UR6, UR6, 0x1, URZ ;  /* 0x0000000106067899 */ /* 0x000fe4000800063f */
[----:B0-----:R-:W-:Y:S02]  /*01e0*/  ULEA UR8, UR8, UR4, 0x18 ;  /* 0x0000000408087291 */ /* 0x001fe4000f8ec03f */
[----:B------:R-:W-:-:S04]  /*01f0*/  UIADD3 UR4, -UR5, 0x100000, URZ ;  /* 0x0010000005047890 */ /* 0x000fc8000fffe13f */
[----:B------:R-:W-:Y:S02]  /*0200*/  USHF.L.U32 UR5, UR4, 0xb, URZ ;  /* 0x0000000b04057899 */ /* 0x000fe4000800063f */
[----:B------:R-:W-:Y:S01]  /*0210*/  USHF.L.U32 UR4, UR4, 0x1, URZ ;  /* 0x0000000104047899 */ /* 0x000fe2000800063f */
[----:B------:R-:W0:Y:S11]  /*0220*/  FENCE.VIEW.ASYNC.S ;  /* 0x00000000000073c6 */ /* 0x000e360000000000 */
[----:B0-----:R0:W1:Y:S01]  /*0230*/  SYNCS.EXCH.64 URZ, [UR8], UR4 ;  /* 0x00000004083f75b2 */ /* 0x0010620008000100 */
[----:B------:R0:W2:Y:S01]  /*0240*/  SYNCS.EXCH.64 URZ, [UR8+0x28], UR6 ;  /* 0x00002806083f75b2 */ /* 0x0000a20008000100 */
[----:B------:R0:W3:Y:S01]  /*0250*/  SYNCS.EXCH.64 URZ, [UR8+0x8], UR4 ;  /* 0x00000804083f75b2 */ /* 0x0000e20008000100 */
[----:B------:R0:W4:Y:S01]  /*0260*/  SYNCS.EXCH.64 URZ, [UR8+0x30], UR6 ;  /* 0x00003006083f75b2 */ /* 0x0001220008000100 */
[----:B------:R0:W0:Y:S01]  /*0270*/  SYNCS.EXCH.64 URZ, [UR8+0x10], UR4 ;  /* 0x00001004083f75b2 */ /* 0x0000220008000100 */
[----:B------:R0:W0:Y:S01]  /*0280*/  SYNCS.EXCH.64 URZ, [UR8+0x38], UR6 ;  /* 0x00003806083f75b2 */ /* 0x0000220008000100 */
[----:B------:R0:W0:Y:S01]  /*0290*/  SYNCS.EXCH.64 URZ, [UR8+0x18], UR4 ;  /* 0x00001804083f75b2 */ /* 0x0000220008000100 */
[----:B------:R0:W0:Y:S01]  /*02a0*/  SYNCS.EXCH.64 URZ, [UR8+0x40], UR6 ;  /* 0x00004006083f75b2 */ /* 0x0000220008000100 */
[----:B------:R0:W0:Y:S01]  /*02b0*/  SYNCS.EXCH.64 URZ, [UR8+0x20], UR4 ;  /* 0x00002004083f75b2 */ /* 0x0000220008000100 */
[----:B------:R0:W0:Y:S01]  /*02c0*/  SYNCS.EXCH.64 URZ, [UR8+0x48], UR6 ;  /* 0x00004806083f75b2 */ /* 0x0000220008000100 */
[----:B------:R-:W-:Y:S01]  /*02d0*/  NOP ;  /* 0x0000000000007918 */ /* 0x000fe20000000000 */
.L_x_2:
[----:B------:R-:W-:Y:S01]  /*02e0*/  SHF.R.S32.HI R5, RZ, 0x1f, R0 ;  /* 0x0000001fff057819 */ /* 0x000fe20000011400 */
[----:B------:R-:W5:Y:S01]  /*02f0*/  SHFL.IDX PT, R2, R2, RZ, 0x1f ;  /* 0x00001fff02027589 */ /* 0x000f6200000e0000 */
[----:B0-----:R-:W0:Y:S01]  /*0300*/  S2UR UR8, SR_CTAID.X ;  /* 0x00000000000879c3 */ /* 0x001e220000002500 */
[----:B------:R-:W-:Y:S02]  /*0310*/  ELECT P0, URZ, PT ;  /* 0x00000000003f782f */ /* 0x000fe40003800000 */
[----:B------:R-:W-:Y:S01]  /*0320*/  LEA.HI R5, R5, R0, RZ, 0x7 ;  /* 0x0000000005057211 */ /* 0x000fe200078f38ff */
[----:B------:R-:W1:Y:S01]  /*0330*/  S2R R8, SR_CTAID.Y ;  /* 0x0000000000087919 */ /* 0x000e620000002600 */
[----:B------:R-:W-:Y:S01]  /*0340*/  ULDC UR4, c[0x0][0x150] ;  /* 0x0000540000047ab9 */ /* 0x000fe20000000800 */
[----:B------:R-:W-:Y:S01]  /*0350*/  VIADD R16, R4, 0xffffffff ;  /* 0xffffffff04107836 */ /* 0x000fe20000000000 */
[----:B------:R-:W-:Y:S01]  /*0360*/  LOP3.LUT R5, R5, 0xffffff80, RZ, 0xc0, !PT ;  /* 0xffffff8005057812 */ /* 0x000fe200078ec0ff */
[----:B------:R-:W-:Y:S01]  /*0370*/  NOP ;  /* 0x0000000000007918 */ /* 0x000fe20000000000 */
[----:B------:R-:W2:Y:S01]  /*0380*/  LDC R12, c[0x0][0x144] ;  /* 0x00005100ff0c7b82 */ /* 0x000ea20000000800 */
[----:B------:R-:W-:Y:S01]  /*0390*/  NOP ;  /* 0x0000000000007918 */ /* 0x000fe20000000000 */
[----:B------:R-:W-:Y:S01]  /*03a0*/  ISETP.GE.U32.AND P6, PT, R16, 0x2, PT ;  /* 0x000000021000780c */ /* 0x000fe20003fc6070 */
[----:B------:R-:W-:Y:S01]  /*03b0*/  IMAD.IADD R5, R0, 0x1, -R5 ;  /* 0x0000000100057824 */ /* 0x000fe200078e0a05 */
[----:B------:R-:W-:-:S04]  /*03c0*/  ISETP.NE.AND P3, PT, R4, RZ, PT ;  /* 0x000000ff0400720c */ /* 0x000fc80003f65270 */
[----:B------:R-:W-:Y:S01]  /*03d0*/  SHF.R.S32.HI R6, RZ, 0x1f, R5 ;  /* 0x0000001fff067819 */ /* 0x000fe20000011405 */
[----:B------:R-:W3:Y:S03]  /*03e0*/  LDC R14, c[0x0][0x140] ;  /* 0x00005000ff0e7b82 */ /* 0x000ee60000000800 */
[----:B------:R-:W-:Y:S02]  /*03f0*/  LEA.HI R6, R6, R5, RZ, 0x3 ;  /* 0x0000000506067211 */ /* 0x000fe400078f18ff */
[----:B-----5:R-:W-:Y:S02]  /*0400*/  ISETP.NE.OR P0, PT, R2, RZ, !P0 ;  /* 0x000000ff0200720c */ /* 0x020fe40004705670 */
[--C-:B------:R-:W-:Y:S02]  /*0410*/  SHF.R.S32.HI R2, RZ, 0x3, R6.reuse ;  /* 0x00000003ff027819 */ /* 0x100fe40000011406 */
[----:B------:R-:W-:-:S02]  /*0420*/  SHF.R.S32.HI R11, RZ, 0x1f, R6 ;  /* 0x0000001fff0b7819 */ /* 0x000fc40000011406 */
[----:B------:R-:W-:Y:S02]  /*0430*/  SHF.R.S32.HI R6, RZ, 0x1f, R3 ;  /* 0x0000001fff067819 */ /* 0x000fe40000011403 */
[----:B0-----:R-:W-:Y:S02]  /*0440*/  I2FP.F32.U32 R10, UR8 ;  /* 0x00000008000a7c45 */ /* 0x001fe40008201000 */
[----:B------:R-:W-:Y:S02]  /*0450*/  LEA.HI R11, R11, R2, RZ, 0x2 ;  /* 0x000000020b0b7211 */ /* 0x000fe400078f10ff */
[----:B------:R-:W-:Y:S01]  /*0460*/  LEA.HI R6, R6, R3, RZ, 0x2 ;  /* 0x0000000306067211 */ /* 0x000fe200078f10ff */
[----:B------:R-:W-:Y:S01]  /*0470*/  FMUL R10, R10, UR4 ;  /* 0x000000040a0a7c20 */ /* 0x000fe20008400000 */
[----:B------:R-:W-:Y:S01]  /*0480*/  LOP3.LUT R11, R11, 0xfffffffc, RZ, 0xc0, !PT ;  /* 0xfffffffc0b0b7812 */ /* 0x000fe200078ec0ff */
[----:B------:R-:W-:Y:S01]  /*0490*/  VOTEU.ALL UP0, P0 ;  /* 0x00000000003f7886 */ /* 0x000fe20000000000 */
[----:B------:R-:W-:Y:S01]  /*04a0*/  LOP3.LUT R6, R6, 0x3ffffffc, RZ, 0xc0, !PT ;  /* 0x3ffffffc06067812 */ /* 0x000fe200078ec0ff */
[----:B------:R-:W-:Y:S01]  /*04b0*/  ULDC UR4, c[0x0][0x154] ;  /* 0x0000550000047ab9 */ /* 0x000fe20000000800 */
[----:B-1----:R-:W-:Y:S01]  /*04c0*/  I2FP.F32.U32 R13, R8 ;  /* 0x00000008000d7245 */ /* 0x002fe20000201000 */
[----:B------:R-:W0:Y:S01]  /*04d0*/  F2I.U32.TRUNC.NTZ R10, R10 ;  /* 0x0000000a000a7305 */ /* 0x000e22000020f000 */
[----:B------:R-:W-:Y:S01]  /*04e0*/  IMAD.IADD R11, R2, 0x1, -R11 ;  /* 0x00000001020b7824 */ /* 0x000fe200078e0a0b */
[----:B------:R-:W1:Y:S01]  /*04f0*/  @!UP0 S2UR UR7, SR_CgaCtaId ;  /* 0x00000000000789c3 */ /* 0x000e620000008800 */
[----:B------:R-:W-:-:S02]  /*0500*/  IMAD.IADD R6, R3, 0x1, -R6 ;  /* 0x0000000103067824 */ /* 0x000fc400078e0a06 */
[----:B------:R-:W-:Y:S01]  /*0510*/  FMUL R13, R13, UR4 ;  /* 0x000000040d0d7c20 */ /* 0x000fe20008400000 */
[----:B------:R-:W-:Y:S01]  /*0520*/  UMOV UR4, 0x20 ;  /* 0x0000002000047882 */ /* 0x000fe20000000000 */
[----:B------:R-:W-:Y:S01]  /*0530*/  @!UP0 UMOV UR6, 0x400 ;  /* 0x0000040000068882 */ /* 0x000fe20000000000 */
[----:B------:R-:W-:Y:S01]  /*0540*/  IMAD R6, R6, 0x4, R11 ;  /* 0x0000000406067824 */ /* 0x000fe200078e020b */
[----:B------:R-:W-:-:S04]  /*0550*/  @!UP0 UIADD3 UR4, -UR4, 0x100000, URZ ;  /* 0x0010000004048890 */ /* 0x000fc8000fffe13f */
[----:B------:R-:W-:Y:S02]  /*0560*/  @!UP0 USHF.L.U32 UR5, UR4, 0xb, URZ ;  /* 0x0000000b04058899 */ /* 0x000fe4000800063f */
[----:B------:R-:W-:Y:S01]  /*0570*/  @!UP0 USHF.L.U32 UR4, UR4, 0x1, URZ ;  /* 0x0000000104048899 */ /* 0x000fe2000800063f */
[----:B---3--:R-:W-:Y:S01]  /*0580*/  ISETP.EQ.U32.AND P2, PT, R14, 0x1, PT ;  /* 0x000000010e00780c */ /* 0x008fe20003f42070 */
[----:B------:R-:W3:Y:S01]  /*0590*/  LDC R11, c[0x0][0x148] ;  /* 0x00005200ff0b7b82 */ /* 0x000ee20000000800 */
[----:B------:R-:W5:Y:S01]  /*05a0*/  F2I.U32.TRUNC.NTZ R13, R13 ;  /* 0x0000000d000d7305 */ /* 0x000f62000020f000 */
[----:B------:R-:W-:Y:S01]  /*05b0*/  LEA.HI R2, R6, R6, RZ, 0x1 ;  /* 0x0000000606027211 */ /* 0x000fe200078f08ff */
[----:B------:R-:W-:Y:S01]  /*05c0*/  VOTEU.ALL UP1, P0 ;  /* 0x00000000003f7886 */ /* 0x000fe20000020000 */
[----:B0-----:R-:W-:Y:S02]  /*05d0*/  IMAD.MOV R15, RZ, RZ, -R10 ;  /* 0x000000ffff0f7224 */ /* 0x001fe400078e0a0a */
[----:B------:R-:W-:-:S02]  /*05e0*/  LOP3.LUT R3, R2, 0xfffffffe, RZ, 0xc0, !PT ;  /* 0xfffffffe02037812 */ /* 0x000fc400078ec0ff */
[----:B------:R-:W-:Y:S01]  /*05f0*/  SHF.R.S32.HI R2, RZ, 0x1f, R7 ;  /* 0x0000001fff027819 */ /* 0x000fe20000011407 */
[----:B--2---:R-:W-:Y:S02]  /*0600*/  IMAD R10, R12, R15, UR8 ;  /* 0x000000080c0a7e24 */ /* 0x004fe4000f8e020f */
[----:B------:R-:W-:Y:S01]  /*0610*/  IMAD.IADD R3, R6, 0x1, -R3 ;  /* 0x0000000106037824 */ /* 0x000fe200078e0a03 */
[----:B------:R-:W-:-:S04]  /*0620*/  LEA.HI R2, R2, R7, RZ, 0x2 ;  /* 0x0000000702027211 */ /* 0x000fc800078f10ff */
[----:B------:R-:W-:Y:S01]  /*0630*/  ISETP.NE.AND P4, PT, R3, R10, PT ;  /* 0x0000000a0300720c */ /* 0x000fe20003f85270 */
[----:B------:R-:W-:Y:S01]  /*0640*/  IMAD.SHL.U32 R3, R6, 0x4, RZ ;  /* 0x0000000406037824 */ /* 0x000fe200078e00ff */
[----:B------:R-:W-:Y:S01]  /*0650*/  LOP3.LUT R2, R2, 0xfffffffc, RZ, 0xc0, !PT ;  /* 0xfffffffc02027812 */ /* 0x000fe200078ec0ff */
[----:B-----5:R-:W-:Y:S01]  /*0660*/  IMAD.MOV R20, RZ, RZ, -R13 ;  /* 0x000000ffff147224 */ /* 0x020fe200078e0a0d */
[----:B-1----:R-:W-:Y:S02]  /*0670*/  @!UP0 ULEA UR6, UR7, UR6, 0x18 ;  /* 0x0000000607068291 */ /* 0x002fe4000f8ec03f */
[----:B------:R-:W-:Y:S01]  /*0680*/  LOP3.LUT R3, R6, 0xc, R3, 0x78, !PT ;  /* 0x0000000c06037812 */ /* 0x000fe200078e7803 */
[----:B------:R-:W-:Y:S01]  /*0690*/  IMAD.IADD R7, R7, 0x1, -R2 ;  /* 0x0000000107077824 */ /* 0x000fe200078e0a02 */
[----:B------:R-:W-:Y:S01]  /*06a0*/  VOTEU.ALL UP0, P0 ;  /* 0x00000000003f7886 */ /* 0x000fe20000000000 */
[----:B---3--:R-:W-:Y:S01]  /*06b0*/  IMAD R13, R11, R20, R8 ;  /* 0x000000140b0d7224 */ /* 0x008fe200078e0208 */
[----:B------:R-:W-:Y:S01]  /*06c0*/  LOP3.LUT P0, RZ, R5, 0x7, RZ, 0xc0, !PT ;  /* 0x0000000705ff7812 */ /* 0x000fe2000780c0ff */
[----:B------:R-:W-:Y:S01]  /*06d0*/  IMAD.MOV.U32 R6, RZ, RZ, 0x1 ;  /* 0x00000001ff067424 */ /* 0x000fe200078e00ff */
[----:B------:R-:W-:-:S02]  /*06e0*/  ISETP.NE.AND P1, PT, R7, 0x3, PT ;  /* 0x000000030700780c */ /* 0x000fc40003f25270 */
[----:B------:R-:W-:Y:S02]  /*06f0*/  @P4 LEA.HI R2, R3, R3, RZ, 0x1 ;  /* 0x0000000303024211 */ /* 0x000fe400078f08ff */
[----:B------:R-:W-:Y:S01]  /*0700*/  ISETP.EQ.OR P1, PT, R7, RZ, !P1 ;  /* 0x000000ff0700720c */ /* 0x000fe20004f22670 */
[----:B------:R-:W0:Y:S02]  /*0710*/  FENCE.VIEW.ASYNC.S ;  /* 0x00000000000073c6 */ /* 0x000e240000000000 */
[----:B0-----:R0:W1:Y:S01]  /*0720*/  @!UP0 SYNCS.EXCH.64 URZ, [UR6+0x60], UR4 ;  /* 0x00006004063f85b2 */ /* 0x0010620008000100 */
[----:B------:R-:W-:Y:S02]  /*0730*/  @P4 SHF.R.S32.HI R2, RZ, 0x1, R2 ;  /* 0x00000001ff024819 */ /* 0x000fe40000011402 */
[----:B------:R-:W-:Y:S02]  /*0740*/  ISETP.LT.U32.AND P0, PT, R3, 0x2, !P0 ;  /* 0x000000020300780c */ /* 0x000fe40004701070 */
[----:B------:R-:W-:-:S02]  /*0750*/  @P4 ISETP.NE.AND P5, PT, R2, R13, PT ;  /* 0x0000000d0200420c */ /* 0x000fc40003fa5270 */
[----:B------:R-:W-:Y:S02]  /*0760*/  ISETP.EQ.AND P1, PT, R4, RZ, P1 ;  /* 0x000000ff0400720c */ /* 0x000fe40000f22270 */
[----:B------:R-:W-:Y:S02]  /*0770*/  SEL R5, RZ, 0x1, !P0 ;  /* 0x00000001ff057807 */ /* 0x000fe40004000000 */
[----:B------:R-:W-:Y:S02]  /*0780*/  @P4 SEL R6, RZ, 0x1, P5 ;  /* 0x00000001ff064807 */ /* 0x000fe40002800000 */
[----:B------:R-:W-:Y:S02]  /*0790*/  SEL R2, RZ, 0x1, !P1 ;  /* 0x00000001ff027807 */ /* 0x000fe40004800000 */
[----:B------:R-:W-:Y:S01]  /*07a0*/  LOP3.LUT R6, R6, R5, RZ, 0xc0, !PT ;  /* 0x0000000506067212 */ /* 0x000fe200078ec0ff */
[----:B------:R0:W2:Y:S01]  /*07b0*/  @!UP1 SYNCS.EXCH.64 URZ, [UR6+0x68], UR4 ;  /* 0x00006804063f95b2 */ /* 0x0000a20008000100 */
[----:B------:R-:W-:Y:S01]  /*07c0*/  SEL R2, R2, 0x2, P6 ;  /* 0x0000000202027807 */ /* 0x000fe20003000000 */
[----:B------:R-:W-:Y:S01]  /*07d0*/  NOP ;  /* 0x0000000000007918 */ /* 0x000fe20000000000 */
[----:B------:R-:W-:Y:S05]  /*07e0*/  @!P2 BRA `(.L_x_3) ;  /* 0x000000000008a947 */ /* 0x000fea0003800000 */
[----:B-12-4-:R-:W-:Y:S01]  /*07f0*/  UCGABAR_ARV ;  /* 0x00000000000079c7 */ /* 0x016fe20008000000 */
[----:B------:R-:W-:Y:S05]  /*0800*/  BRA `(.L_x_4) ;  /* 0x0000000000047947 */ /* 0x000fea0003800000 */
.L_x_3:
[----:B-12-4-:R-:W-:Y:S01]  /*0810*/  NOP ;  /* 0x0000000000007918 */ /* 0x016fe20000000000 */
.L_x_4:
[----:B------:R-:W1:Y:S01]  /*0820*/  LDC R4, c[0x0][0x65c] ;  /* 0x00019700ff047b82 */ /* 0x000e620000000800 */
[----:B------:R-:W-:Y:S01]  /*0830*/  IMAD.MOV.U32 R5, RZ, RZ, RZ ;  /* 0x000000ffff057224 */ /* 0x000fe200078e00ff */
[----:B-1----:R-:W-:Y:S01]  /*0840*/  ISETP.NE.AND P4, PT, R4, 0x1, PT ;  /* 0x000000010400780c */ /* 0x002fe20003f85270 */
[----:B------:R-:W-:-:S12]  /*0850*/  IMAD.U32 R4, RZ, RZ, UR8 ;  /* 0x00000008ff047e24 */ /* 0x000fd8000f8e00ff */
[----:B------:R-:W1:Y:S01]  /*0860*/  @P4 LDC R15, c[0x0][0x10] ;  /* 0x00000400ff0f4b82 */ /* 0x000e620000000800 */
[----:B------:R-:W-:Y:S02]  /*0870*/  @P4 IMAD.MOV.U32 R9, RZ, RZ, RZ ;  /* 0x000000ffff094224 */ /* 0x000fe400078e00ff */
[----:B------:R-:W-:-:S05]  /*0880*/  @P4 IMAD.MOV.U32 R17, RZ, RZ, RZ ;  /* 0x000000ffff114224 */ /* 0x000fca00078e00ff */
[----:B------:R-:W2:Y:S01]  /*0890*/  @!P4 LDC R13, c[0x0][0xc] ;  /* 0x00000300ff0dcb82 */ /* 0x000ea20000000800 */
[----:B-1----:R-:W-:-:S04]  /*08a0*/  @P4 IMAD.WIDE.U32 R14, R15, UR8, R8 ;  /* 0x000000080f0e4c25 */ /* 0x002fc8000f8e0008 */
[----:B--2---:R-:W-:-:S04]  /*08b0*/  @!P4 IMAD.WIDE.U32 R12, R8, R13, R4 ;  /* 0x0000000d080cc225 */ /* 0x004fc800078e0004 */
[----:B------:R-:W-:Y:S02]  /*08c0*/  @P4 IMAD.MOV.U32 R4, RZ, RZ, R14 ;  /* 0x000000ffff044224 */ /* 0x000fe400078e000e */
[----:B------:R-:W-:Y:S02]  /*08d0*/  @P4 IMAD.IADD R5, R15, 0x1, R17 ;  /* 0x000000010f054824 */ /* 0x000fe400078e0211 */
[----:B------:R-:W-:Y:S02]  /*08e0*/  @!P4 IMAD.MOV.U32 R4, RZ, RZ, R12 ;  /* 0x000000ffff04c224 */ /* 0x000fe400078e000c */
[----:B------:R-:W-:Y:S01]  /*08f0*/  @!P4 IMAD.MOV.U32 R5, RZ, RZ, R13 ;  /* 0x000000ffff05c224 */ /* 0x000fe200078e000d */
[----:B------:R-:W-:Y:S06]  /*0900*/  @!P2 BRA `(.L_x_5) ;  /* 0x00000000000ca947 */ /* 0x000fec0003800000 */
[----:B------:R-:W-:Y:S01]  /*0910*/  UCGABAR_WAIT ;  /* 0x0000000000007dc7 */ /* 0x000fe20008000000 */
[----:B------:R-:W-:Y:S01]  /*0920*/  CCTL.IVALL ;  /* 0x00000000ff00798f */ /* 0x000fe20002000000 */
[----:B------:R-:W-:Y:S05]  /*0930*/  BRA `(.L_x_6) ;  /* 0x0000000000047947 */ /* 0x000fea0003800000 */
.L_x_5:
[----:B------:R-:W-:Y:S06]  /*0940*/  BAR.SYNC.DEFER_BLOCKING 0x0 ;  /* 0x0000000000007b1d */ /* 0x000fec0000010000 */
.L_x_6:
[----:B------:R-:W-:Y:S05]  /*0950*/  @!P3 BRA `(.L_x_7) ;  /* 0x0000004800f4b947 */ /* 0x000fea0003800000 */
[----:B------:R-:W-:-:S13]  /*0960*/  ISETP.GT.U32.AND P0, PT, R16, 0x1, PT ;  /* 0x000000011000780c */ /* 0x000fda0003f04070 */
[----:B0-----:R-:W-:Y:S05]  /*0970*/  @P0 EXIT ;  /* 0x000000000000094d */ /* 0x001fea0003800000 */
[----:B------:R-:W-:Y:S01]  /*0980*/  ULDC.64 UR4, c[0x0][0x650] ;  /* 0x0001940000047ab9 */ /* 0x000fe20000000a00 */
[----:B------:R-:W-:Y:S01]  /*0990*/  PRMT R14, RZ, 0x7610, R14 ;  /* 0x00007610ff0e7816 */ /* 0x000fe2000000000e */
[----:B------:R-:W-:Y:S01]  /*09a0*/  IMAD.MOV.U32 R71, RZ, RZ, -0x1 ;  /* 0xffffffffff477424 */ /* 0x000fe200078e00ff */
[----:B------:R-:W-:Y:S01]  /*09b0*/  ISETP.GE.U32.AND P0, PT, R4, UR4, PT ;  /* 0x0000000404007c0c */ /* 0x000fe2000bf06070 */
[----:B------:R-:W-:Y:S02]  /*09c0*/  IMAD.MOV.U32 R15, RZ, RZ, -0x1 ;  /* 0xffffffffff0f7424 */ /* 0x000fe400078e00ff */
[----:B------:R-:W-:Y:S01]  /*09d0*/  IMAD.MOV.U32 R73, RZ, RZ, -0x1 ;  /* 0xffffffffff497424 */ /* 0x000fe200078e00ff */
[----:B------:R-:W-:-:S13]  /*09e0*/  ISETP.GE.U32.AND.EX P0, PT, R5, UR5, PT, P0 ;  /* 0x0000000505007c0c */ /* 0x000fda000bf06100 */
[----:B------:R-:W-:Y:S05]  /*09f0*/  @P0 BRA `(.L_x_8) ;  /* 0x0000000400240947 */ /* 0x000fea0003800000 */
[----:B------:R-:W0:Y:S01]  /*0a00*/  LDC.64 R22, c[0x0][0x628] ;  /* 0x00018a00ff167b82 */ /* 0x000e220000000a00 */
[----:B------:R-:W-:Y:S02]  /*0a10*/  IMAD.MOV.U32 R12, RZ, RZ, R4 ;  /* 0x000000ffff0c7224 */ /* 0x000fe400078e0004 */
[----:B------:R-:W-:-:S05]  /*0a20*/  IMAD.MOV.U32 R13, RZ, RZ, R5 ;  /* 0x000000ffff0d7224 */ /* 0x000fca00078e0005 */
[----:B------:R-:W1:Y:S08]  /*0a30*/  LDC R18, c[0x0][0x630] ;  /* 0x00018c00ff127b82 */ /* 0x000e700000000800 */
[----:B------:R-:W2:Y:S01]  /*0a40*/  LDC.64 R24, c[0x0][0x620] ;  /* 0x00018800ff187b82 */ /* 0x000ea20000000a00 */
[----:B0-----:R-:W-:-:S04]  /*0a50*/  ISETP.NE.U32.AND P0, PT, R22, RZ, PT ;  /* 0x000000ff1600720c */ /* 0x001fc80003f05070 */
[----:B------:R-:W-:-:S13]  /*0a60*/  ISETP.NE.AND.EX P0, PT, R23, RZ, PT, P0 ;  /* 0x000000ff1700720c */ /* 0x000fda0003f05300 */
[----:B-12---:R-:W-:Y:S05]  /*0a70*/  @!P0 BRA `(.L_x_9) ;  /* 0x0000000000288947 */ /* 0x006fea0003800000 */
[----:B------:R-:W0:Y:S02]  /*0a80*/  LDC R7, c[0x0][0x634] ;  /* 0x00018d00ff077b82 */ /* 0x000e240000000800 */
[----:B0-----:R-:W-:-:S05]  /*0a90*/  IADD3 R7, P0, R4, R7, RZ ;  /* 0x0000000704077210 */ /* 0x001fca0007f1e0ff */
[----:B------:R-:W-:-:S04]  /*0aa0*/  IMAD.X R19, RZ, RZ, R5, P0 ;  /* 0x000000ffff137224 */ /* 0x000fc800000e0605 */
[----:B------:R-:W-:-:S04]  /*0ab0*/  IMAD.WIDE.U32 R12, R19, R22, RZ ;  /* 0x00000016130c7225 */ /* 0x000fc800078e00ff */
[----:B------:R-:W-:-:S04]  /*0ac0*/  IMAD.WIDE.U32 R14, P0, R7, R23, R12 ;  /* 0x00000017070e7225 */ /* 0x000fc8000780000c */
[----:B------:R-:W-:-:S04]  /*0ad0*/  IMAD.WIDE.U32 R12, R7, R22, RZ ;  /* 0x00000016070c7225 */ /* 0x000fc800078e00ff */
[----:B------:R-:W-:Y:S01]  /*0ae0*/  IMAD.X R17, RZ, RZ, RZ, P0 ;  /* 0x000000ffff117224 */ /* 0x000fe200000e06ff */
[----:B------:R-:W-:Y:S01]  /*0af0*/  IADD3 RZ, P0, R13, R14, RZ ;  /* 0x0000000e0dff7210 */ /* 0x000fe20007f1e0ff */
[----:B------:R-:W-:-:S04]  /*0b00*/  IMAD.MOV.U32 R16, RZ, RZ, R15 ;  /* 0x000000ffff107224 */ /* 0x000fc800078e000f */
[----:B------:R-:W-:-:S08]  /*0b10*/  IMAD.WIDE.U32.X R12, R19, R23, R16, P0 ;  /* 0x00000017130c7225 */ /* 0x000fd000000e0410 */
.L_x_9:
[----:B------:R-:W0:Y:S01]  /*0b20*/  LDC.64 R28, c[0x0][0x640] ;  /* 0x00019000ff1c7b82 */ /* 0x000e220000000a00 */
[--C-:B------:R-:W-:Y:S01]  /*0b30*/  SHF.R.U64 R73, R12, R18, R13.reuse ;  /* 0x000000120c497219 */ /* 0x100fe2000000120d */
[----:B------:R-:W-:Y:S01]  /*0b40*/  IMAD R27, R11, R20, R8 ;  /* 0x000000140b1b7224 */ /* 0x000fe200078e0208 */
[----:B------:R-:W-:Y:S01]  /*0b50*/  SHF.R.U32.HI R7, RZ, R18, R13 ;  /* 0x00000012ff077219 */ /* 0x000fe2000001160d */
[----:B------:R-:W-:Y:S01]  /*0b60*/  IMAD.MOV.U32 R23, RZ, RZ, 0x1 ;  /* 0x00000001ff177424 */ /* 0x000fe200078e00ff */
[----:B------:R-:W-:-:S03]  /*0b70*/  IADD3 R9, P0, RZ, -R73, RZ ;  /* 0x80000049ff097210 */ /* 0x000fc60007f1e0ff */
[----:B------:R-:W1:Y:S02]  /*0b80*/  LDC R22, c[0x0][0x618] ;  /* 0x00018600ff167b82 */ /* 0x000e640000000800 */
[----:B------:R-:W-:Y:S02]  /*0b90*/  IMAD.X R7, RZ, RZ, ~R7, P0 ;  /* 0x000000ffff077224 */ /* 0x000fe400000e0e07 */
[----:B------:R-:W-:-:S04]  /*0ba0*/  IMAD.WIDE.U32 R12, R9, R24, R4 ;  /* 0x00000018090c7225 */ /* 0x000fc800078e0004 */
[----:B------:R-:W2:Y:S01]  /*0bb0*/  LDC R18, c[0x0][0x608] ;  /* 0x00018200ff127b82 */ /* 0x000ea20000000800 */
[----:B------:R-:W-:Y:S02]  /*0bc0*/  IMAD R14, R7, R24, RZ ;  /* 0x00000018070e7224 */ /* 0x000fe400078e02ff */
[----:B------:R-:W-:Y:S02]  /*0bd0*/  IMAD.MOV.U32 R7, RZ, RZ, -0x1 ;  /* 0xffffffffff077424 */ /* 0x000fe400078e00ff */
[----:B------:R-:W-:-:S03]  /*0be0*/  IMAD R9, R9, R25, R14 ;  /* 0x0000001909097224 */ /* 0x000fc600078e020e */
[----:B------:R-:W3:Y:S01]  /*0bf0*/  LDC R26, c[0x0][0x658] ;  /* 0x00019600ff1a7b82 */ /* 0x000ee20000000800 */
[----:B------:R-:W-:Y:S01]  /*0c00*/  IMAD.IADD R9, R13, 0x1, R9 ;  /* 0x000000010d097824 */ /* 0x000fe200078e0209 */
[----:B0-----:R-:W-:-:S04]  /*0c10*/  ISETP.NE.U32.AND P0, PT, R28, RZ, PT ;  /* 0x000000ff1c00720c */ /* 0x001fc80003f05070 */
[----:B------:R-:W-:Y:S02]  /*0c20*/  ISETP.NE.AND.EX P0, PT, R29, RZ, PT, P0 ;  /* 0x000000ff1d00720c */ /* 0x000fe40003f05300 */
[----:B------:R-:W0:Y:S01]  /*0c30*/  LDC R24, c[0x0][0x600] ;  /* 0x00018000ff187b82 */ /* 0x000e220000000800 */
[-CC-:B-1----:R-:W-:Y:S02]  /*0c40*/  SHF.R.U64 R16, R12, R22.reuse, R9.reuse ;  /* 0x000000160c107219 */ /* 0x182fe40000001209 */
[----:B------:R-:W-:-:S05]  /*0c50*/  SHF.R.U32.HI R9, RZ, R22, R9 ;  /* 0x00000016ff097219 */ /* 0x000fca0000011609 */
[----:B------:R-:W1:Y:S01]  /*0c60*/  LDC R19, c[0x0][0x648] ;  /* 0x00019200ff137b82 */ /* 0x000e620000000800 */
[-CC-:B--2---:R-:W-:Y:S02]  /*0c70*/  SHF.R.U64 R22, R16, R18.reuse, R9.reuse ;  /* 0x0000001210167219 */ /* 0x184fe40000001209 */
[----:B------:R-:W-:-:S05]  /*0c80*/  SHF.R.U32.HI R9, RZ, R18, R9 ;  /* 0x00000012ff097219 */ /* 0x000fca0000011609 */
[----:B------:R-:W2:Y:S01]  /*0c90*/  LDC R21, c[0x0][0x638] ;  /* 0x00018e00ff157b82 */ /* 0x000ea20000000800 */
[-CC-:B---3--:R-:W-:Y:S02]  /*0ca0*/  SHF.R.U64 R18, R22, R26.reuse, R9.reuse ;  /* 0x0000001a16127219 */ /* 0x188fe40000001209 */
[-C--:B------:R-:W-:Y:S02]  /*0cb0*/  SHF.L.U32 R7, R7, R26.reuse, RZ ;  /* 0x0000001a07077219 */ /* 0x080fe400000006ff */
[----:B------:R-:W-:Y:S01]  /*0cc0*/  SHF.R.U32.HI R9, RZ, R26, R9 ;  /* 0x0000001aff097219 */ /* 0x000fe20000011609 */
[----:B------:R-:W-:Y:S01]  /*0cd0*/  IMAD.MOV.U32 R8, RZ, RZ, R18 ;  /* 0x000000ffff087224 */ /* 0x000fe200078e0012 */
[----:B------:R-:W-:Y:S01]  /*0ce0*/  LOP3.LUT R11, RZ, R7, RZ, 0x33, !PT ;  /* 0x00000007ff0b7212 */ /* 0x000fe200078e33ff */
[----:B------:R-:W3:Y:S01]  /*0cf0*/  LDC R25, c[0x0][0x610] ;  /* 0x00018400ff197b82 */ /* 0x000ee20000000800 */
[----:B------:R-:W-:Y:S05]  /*0d00*/  @!P0 BRA `(.L_x_10) ;  /* 0x0000000000288947 */ /* 0x000fea0003800000 */
[----:B------:R-:W4:Y:S02]  /*0d10*/  LDC R7, c[0x0][0x64c] ;  /* 0x00019300ff077b82 */ /* 0x000f240000000800 */
[----:B----4-:R-:W-:-:S05]  /*0d20*/  IADD3 R7, P0, R18, R7, RZ ;  /* 0x0000000712077210 */ /* 0x010fca0007f1e0ff */
        /* <DEDUP_REMOVED lines=8> */
.L_x_10:
[----:B-1----:R-:W-:Y:S01]  /*0db0*/  SHF.R.U64 R9, R8, R19, R9 ;  /* 0x0000001308097219 */ /* 0x002fe20000001209 */
[----:B------:R-:W-:Y:S01]  /*0dc0*/  IMAD.MOV.U32 R14, RZ, RZ, 0x1 ;  /* 0x00000001ff0e7424 */ /* 0x000fe200078e00ff */
[----:B------:R-:W-:Y:S01]  /*0dd0*/  LOP3.LUT R8, R22, R11, RZ, 0xc0, !PT ;  /* 0x0000000b16087212 */ /* 0x000fe200078ec0ff */
[----:B0-----:R-:W-:Y:S01]  /*0de0*/  VIADD R11, R24, 0xffffffff ;  /* 0xffffffff180b7836 */ /* 0x001fe20000000000 */
[----:B------:R-:W-:Y:S01]  /*0df0*/  SHF.L.U32 R7, R23, R26, RZ ;  /* 0x0000001a17077219 */ /* 0x000fe200000006ff */
[----:B------:R-:W-:Y:S01]  /*0e00*/  IMAD.MOV R12, RZ, RZ, -R9 ;  /* 0x000000ffff0c7224 */ /* 0x000fe200078e0a09 */
[----:B------:R-:W-:Y:S02]  /*0e10*/  SEL R10, R10, R27, !P4 ;  /* 0x0000001b0a0a7207 */ /* 0x000fe40006000000 */
[----:B------:R-:W-:Y:S01]  /*0e20*/  LOP3.LUT R11, R16, R11, RZ, 0xc0, !PT ;  /* 0x0000000b100b7212 */ /* 0x000fe200078ec0ff */
[----:B------:R-:W-:Y:S02]  /*0e30*/  IMAD R9, R7, R9, R8 ;  /* 0x0000000907097224 */ /* 0x000fe400078e0208 */
[----:B--2---:R-:W-:-:S02]  /*0e40*/  IMAD R7, R12, R21, R18 ;  /* 0x000000150c077224 */ /* 0x004fc400078e0212 */
[----:B---3--:R-:W-:Y:S02]  /*0e50*/  IMAD R10, R9, R25, R10 ;  /* 0x00000019090a7224 */ /* 0x008fe400078e020a */
[----:B------:R-:W-:-:S05]  /*0e60*/  IMAD R7, R7, R24, R11 ;  /* 0x0000001807077224 */ /* 0x000fca00078e020b */
[----:B------:R-:W-:Y:S02]  /*0e70*/  SEL R15, R7, R10, !P4 ;  /* 0x0000000a070f7207 */ /* 0x000fe40006000000 */
[----:B------:R-:W-:-:S07]  /*0e80*/  SEL R71, R10, R7, !P4 ;  /* 0x000000070a477207 */ /* 0x000fce0006000000 */
.L_x_8:
[----:B------:R-:W-:-:S08]  /*0e90*/  NOP ;  /* 0x0000000000007918 */ /* 0x000fd00000000000 */
[----:B------:R-:W0:Y:S02]  /*0ea0*/  USETMAXREG.TRY_ALLOC.CTAPOOL UP0, 0xe8 ;  /* 0x000000e8000079c8 */ /* 0x000e240008000600 */
[----:B0-----:R-:W-:-:S13]  /*0eb0*/  PLOP3.LUT P0, PT, PT, PT, UP0, 0x80, 0x0 ;  /* 0x000000000000781c */ /* 0x001fda0003f0f008 */
[----:B------:R-:W-:Y:S05]  /*0ec0*/  @!P0 BRA `(.L_x_8) ;  /* 0xfffffffc00f08947 */ /* 0x000fea000383ffff */
[----:B------:R-:W-:Y:S01]  /*0ed0*/  ULDC.64 UR4, c[0x0][0x598] ;  /* 0x0001660000047ab9 */ /* 0x000fe20000000a00 */
[----:B------:R-:W-:Y:S01]  /*0ee0*/  ULDC.64 UR16, c[0x0][0x208] ;  /* 0x0000820000107ab9 */ /* 0x000fe20000000a00 */
[----:B------:R-:W-:-:S04]  /*0ef0*/  ISETP.NE.U32.AND P0, PT, RZ, UR4, PT ;  /* 0x00000004ff007c0c */ /* 0x000fc8000bf05070 */
[----:B------:R-:W-:-:S13]  /*0f00*/  ISETP.NE.AND.EX P0, PT, RZ, UR5, PT, P0 ;  /* 0x00000005ff007c0c */ /* 0x000fda000bf05300 */
[----:B------:R-:W-:Y:S05]  /*0f10*/  @!P0 BRA `(.L_x_11) ;  /* 0x00000000001c8947 */ /* 0x000fea0003800000 */
[----:B------:R-:W0:Y:S02]  /*0f20*/  LDC.64 R8, c[0x0][0x598] ;  /* 0x00016600ff087b82 */ /* 0x000e240000000a00 */
[----:B0-----:R-:W2:Y:S02]  /*0f30*/  LDG.E.64 R8, desc[UR16][R8.64] ;  /* 0x0000001008087981 */ /* 0x001ea4000c1e1b00 */
[----:B--2---:R-:W-:-:S04]  /*0f40*/  ISETP.NE.U32.AND P0, PT, R8, RZ, PT ;  /* 0x000000ff0800720c */ /* 0x004fc80003f05070 */
[----:B------:R-:W-:-:S13]  /*0f50*/  ISETP.NE.AND.EX P0, PT, R9, RZ, PT, P0 ;  /* 0x000000ff0900720c */ /* 0x000fda0003f05300 */
[----:B------:R-:W-:Y:S05]  /*0f60*/  @!P0 BRA `(.L_x_11) ;  /* 0x0000000000088947 */ /* 0x000fea0003800000 */
[----:B------:R0:W5:Y:S01]  /*0f70*/  LD.E R7, desc[UR16][R8.64] ;  /* 0x0000001008077980 */ /* 0x000162000c101900 */
[----:B------:R-:W-:Y:S05]  /*0f80*/  BRA `(.L_x_12) ;  /* 0x0000000000207947 */ /* 0x000fea0003800000 */
.L_x_11:
[----:B------:R-:W-:Y:S02]  /*0f90*/  ULDC.64 UR4, c[0x0][0x588] ;  /* 0x0001620000047ab9 */ /* 0x000fe40000000a00 */
[----:B------:R-:W-:-:S04]  /*0fa0*/  ISETP.NE.U32.AND P0, PT, RZ, UR4, PT ;  /* 0x00000004ff007c0c */ /* 0x000fc8000bf05070 */
[----:B------:R-:W-:-:S13]  /*0fb0*/  ISETP.NE.AND.EX P0, PT, RZ, UR5, PT, P0 ;  /* 0x00000005ff007c0c */ /* 0x000fda000bf05300 */
[----:B------:R-:W-:Y:S05]  /*0fc0*/  @!P0 BRA `(.L_x_13) ;  /* 0x00000000000c8947 */ /* 0x000fea0003800000 */
[----:B------:R-:W0:Y:S02]  /*0fd0*/  LDC.64 R8, c[0x0][0x588] ;  /* 0x00016200ff087b82 */ /* 0x000e240000000a00 */
[----:B0-----:R1:W5:Y:S01]  /*0fe0*/  LDG.E R7, desc[UR16][R8.64] ;  /* 0x0000001008077981 */ /* 0x001362000c1e1900 */
[----:B------:R-:W-:Y:S05]  /*0ff0*/  BRA `(.L_x_12) ;  /* 0x0000000000047947 */ /* 0x000fea0003800000 */
.L_x_13:
[----:B------:R-:W2:Y:S02]  /*1000*/  LDC R7, c[0x0][0x580] ;  /* 0x00016000ff077b82 */ /* 0x000ea40000000800 */
.L_x_12:
[----:B------:R-:W-:Y:S02]  /*1010*/  ULDC.64 UR4, c[0x0][0x5a0] ;  /* 0x0001680000047ab9 */ /* 0x000fe40000000a00 */
[----:B------:R-:W-:-:S04]  /*1020*/  ISETP.NE.U32.AND P0, PT, RZ, UR4, PT ;  /* 0x00000004ff007c0c */ /* 0x000fc8000bf05070 */
[----:B------:R-:W-:-:S13]  /*1030*/  ISETP.NE.AND.EX P0, PT, RZ, UR5, PT, P0 ;  /* 0x00000005ff007c0c */ /* 0x000fda000bf05300 */
[----:B------:R-:W-:Y:S05]  /*1040*/  @!P0 BRA `(.L_x_14) ;  /* 0x00000000001c8947 */ /* 0x000fea0003800000 */
[----:B01----:R-:W0:Y:S02]  /*1050*/  LDC.64 R8, c[0x0][0x5a0] ;  /* 0x00016800ff087b82 */ /* 0x003e240000000a00 */
[----:B0-----:R-:W3:Y:S02]  /*1060*/  LDG.E.64 R8, desc[UR16][R8.64] ;  /* 0x0000001008087981 */ /* 0x001ee4000c1e1b00 */
[----:B---3--:R-:W-:-:S04]  /*1070*/  ISETP.NE.U32.AND P0, PT, R8, RZ, PT ;  /* 0x000000ff0800720c */ /* 0x008fc80003f05070 */
[----:B------:R-:W-:-:S13]  /*1080*/  ISETP.NE.AND.EX P0, PT, R9, RZ, PT, P0 ;  /* 0x000000ff0900720c */ /* 0x000fda0003f05300 */
[----:B------:R-:W-:Y:S05]  /*1090*/  @!P0 BRA `(.L_x_14) ;  /* 0x0000000000088947 */ /* 0x000fea0003800000 */
[----:B------:R0:W5:Y:S01]  /*10a0*/  LD.E R12, desc[UR16][R8.64] ;  /* 0x00000010080c7980 */ /* 0x000162000c101900 */
[----:B------:R-:W-:Y:S05]  /*10b0*/  BRA `(.L_x_15) ;  /* 0x0000000000207947 */ /* 0x000fea0003800000 */
.L_x_14:
[----:B------:R-:W-:Y:S02]  /*10c0*/  ULDC.64 UR4, c[0x0][0x590] ;  /* 0x0001640000047ab9 */ /* 0x000fe40000000a00 */
[----:B------:R-:W-:-:S04]  /*10d0*/  ISETP.NE.U32.AND P0, PT, RZ, UR4, PT ;  /* 0x00000004ff007c0c */ /* 0x000fc8000bf05070 */
[----:B------:R-:W-:-:S13]  /*10e0*/  ISETP.NE.AND.EX P0, PT, RZ, UR5, PT, P0 ;  /* 0x00000005ff007c0c */ /* 0x000fda000bf05300 */
[----:B------:R-:W-:Y:S05]  /*10f0*/  @!P0 BRA `(.L_x_16) ;  /* 0x00000000000c8947 */ /* 0x000fea0003800000 */
[----:B------:R-:W3:Y:S02]  /*1100*/  LDC.64 R12, c[0x0][0x590] ;  /* 0x00016400ff0c7b82 */ /* 0x000ee40000000a00 */
[----:B---3--:R3:W5:Y:S01]  /*1110*/  LDG.E R12, desc[UR16][R12.64] ;  /* 0x000000100c0c7981 */ /* 0x008762000c1e1900 */
[----:B------:R-:W-:Y:S05]  /*1120*/  BRA `(.L_x_15) ;  /* 0x0000000000047947 */ /* 0x000fea0003800000 */
.L_x_16:
[----:B------:R-:W4:Y:S02]  /*1130*/  LDC R12, c[0x0][0x584] ;  /* 0x00016100ff0c7b82 */ /* 0x000f240000000800 */
.L_x_15:
[----:B------:R-:W-:-:S13]  /*1140*/  LOP3.LUT P0, RZ, R14, 0xff, RZ, 0xc0, !PT ;  /* 0x000000ff0eff7812 */ /* 0x000fda000780c0ff */
[----:B------:R-:W-:Y:S05]  /*1150*/  @!P0 EXIT ;  /* 0x000000000000894d */ /* 0x000fea0003800000 */
[----:B------:R-:W-:Y:S01]  /*1160*/  ULDC UR4, c[0x0][0x28c] ;  /* 0x0000a30000047ab9 */ /* 0x000fe20000000800 */
[----:B------:R-:W-:Y:S01]  /*1170*/  LOP3.LUT R81, R2, 0x1, RZ, 0xfc, !PT ;  /* 0x0000000102517812 */ /* 0x000fe200078efcff */
[----:B------:R-:W-:-:S04]  /*1180*/  UIADD3 UR4, UR4, 0x3f, URZ ;  /* 0x0000003f04047890 */ /* 0x000fc8000fffe03f */
[----:B------:R-:W-:-:S04]  /*1190*/  USHF.R.S32.HI UR5, URZ, 0x1f, UR4 ;  /* 0x0000001f3f057899 */ /* 0x000fc80008011404 */
[----:B------:R-:W-:-:S03]  /*11a0*/  ULEA.HI UR5, UR5, UR4, URZ, 0x6 ;  /* 0x0000000405057291 */ /* 0x000fc6000f8f303f */
[----:B------:R-:W-:Y:S01]  /*11b0*/  UMOV UR4, URZ ;  /* 0x0000003f00047c82 */ /* 0x000fe20008000000 */
[----:B------:R-:W-:-:S03]  /*11c0*/  USHF.R.S32.HI UR9, URZ, 0x6, UR5 ;  /* 0x000000063f097899 */ /* 0x000fc60008011405 */
[----:B------:R-:W-:-:S09]  /*11d0*/  UMOV UR5, URZ ;  /* 0x0000003f00057c82 */ /* 0x000fd20008000000 */
.L_x_107:
[----:B01----:R-:W-:Y:S01]  /*11e0*/  LOP3.LUT R8, R0, 0x80, RZ, 0xc0, !PT ;  /* 0x0000008000087812 */ /* 0x003fe200078ec0ff */
[----:B------:R-:W0:Y:S01]  /*11f0*/  S2UR UR13, SR_CgaCtaId ;  /* 0x00000000000d79c3 */ /* 0x000e220000008800 */
[----:B------:R-:W-:Y:S01]  /*1200*/  UMOV UR12, 0x400 ;  /* 0x00000400000c7882 */ /* 0x000fe20000000000 */
[----:B------:R-:W-:Y:S01]  /*1210*/  UMOV UR6, URZ ;  /* 0x0000003f00067c82 */ /* 0x000fe20008000000 */
[----:B------:R-:W-:Y:S01]  /*1220*/  SHF.R.U32.HI R8, RZ, 0x7, R8 ;  /* 0x00000007ff087819 */ /* 0x000fe20000011608 */
[----:B------:R-:W-:Y:S01]  /*1230*/  UMOV UR7, URZ ;  /* 0x0000003f00077c82 */ /* 0x000fe20008000000 */
[----:B------:R-:W-:Y:S01]  /*1240*/  UMOV UR18, UR5 ;  /* 0x0000000500127c82 */ /* 0x000fe20008000000 */
[----:B------:R-:W-:Y:S01]  /*1250*/  CS2R R16, SRZ ;  /* 0x0000000000107805 */ /* 0x000fe2000001ff00 */
[----:B---3--:R-:W-:Y:S01]  /*1260*/  IMAD.MOV.U32 R13, RZ, RZ, RZ ;  /* 0x000000ffff0d7224 */ /* 0x008fe200078e00ff */
[----:B------:R-:W1:Y:S01]  /*1270*/  LDC R9, c[0x0][0x28c] ;  /* 0x0000a300ff097b82 */ /* 0x000e620000000800 */
[----:B------:R-:W3:Y:S01]  /*1280*/  SHFL.IDX PT, R8, R8, RZ, 0x1f ;  /* 0x00001fff08087589 */ /* 0x000ee200000e0000 */
[----:B------:R-:W-:-:S02]  /*1290*/  CS2R R18, SRZ ;  /* 0x0000000000127805 */ /* 0x000fc4000001ff00 */
[----:B------:R-:W-:Y:S02]  /*12a0*/  CS2R R20, SRZ ;  /* 0x0000000000147805 */ /* 0x000fe4000001ff00 */
[----:B------:R-:W-:Y:S02]  /*12b0*/  CS2R R22, SRZ ;  /* 0x0000000000167805 */ /* 0x000fe4000001ff00 */
[----:B------:R-:W-:Y:S02]  /*12c0*/  CS2R R56, SRZ ;  /* 0x0000000000387805 */ /* 0x000fe4000001ff00 */
[----:B------:R-:W-:Y:S02]  /*12d0*/  CS2R R58, SRZ ;  /* 0x00000000003a7805 */ /* 0x000fe4000001ff00 */
[----:B------:R-:W-:Y:S02]  /*12e0*/  CS2R R60, SRZ ;  /* 0x00000000003c7805 */ /* 0x000fe4000001ff00 */
[----:B------:R-:W-:-:S02]  /*12f0*/  CS2R R62, SRZ ;  /* 0x00000000003e7805 */ /* 0x000fc4000001ff00 */
[----:B------:R-:W-:Y:S02]  /*1300*/  CS2R R64, SRZ ;  /* 0x0000000000407805 */ /* 0x000fe4000001ff00 */
[----:B------:R-:W-:Y:S02]  /*1310*/  CS2R R66, SRZ ;  /* 0x0000000000427805 */ /* 0x000fe4000001ff00 */
[----:B------:R-:W-:Y:S01]  /*1320*/  CS2R R68, SRZ ;  /* 0x0000000000447805 */ /* 0x000fe2000001ff00 */
[----:B------:R-:W-:Y:S01]  /*1330*/  IMAD.MOV.U32 R70, RZ, RZ, RZ ;  /* 0x000000ffff467224 */ /* 0x000fe200078e00ff */
[----:B------:R-:W-:Y:S01]  /*1340*/  CS2R R74, SRZ ;  /* 0x00000000004a7805 */ /* 0x000fe2000001ff00 */
[----:B------:R-:W-:Y:S01]  /*1350*/  IMAD.MOV.U32 R72, RZ, RZ, RZ ;  /* 0x000000ffff487224 */ /* 0x000fe200078e00ff */
[----:B------:R-:W-:Y:S02]  /*1360*/  CS2R R76, SRZ ;  /* 0x00000000004c7805 */ /* 0x000fe4000001ff00 */
[----:B------:R-:W-:Y:S01]  /*1370*/  CS2R R78, SRZ ;  /* 0x00000000004e7805 */ /* 0x000fe2000001ff00 */
[----:B------:R-:W-:Y:S01]  /*1380*/  IMAD.MOV.U32 R80, RZ, RZ, RZ ;  /* 0x000000ffff507224 */ /* 0x000fe200078e00ff */
[----:B----4-:R-:W-:Y:S01]  /*1390*/  CS2R R24, SRZ ;  /* 0x0000000000187805 */ /* 0x010fe2000001ff00 */
[----:B------:R-:W-:Y:S01]  /*13a0*/  IMAD.U32 R14, RZ, RZ, UR4 ;  /* 0x00000004ff0e7e24 */ /* 0x000fe2000f8e00ff */
[----:B------:R-:W-:-:S02]  /*13b0*/  CS2R R26, SRZ ;  /* 0x00000000001a7805 */ /* 0x000fc4000001ff00 */
[----:B------:R-:W-:Y:S02]  /*13c0*/  CS2R R28, SRZ ;  /* 0x00000000001c7805 */ /* 0x000fe4000001ff00 */
[----:B------:R-:W-:Y:S02]  /*13d0*/  CS2R R30, SRZ ;  /* 0x00000000001e7805 */ /* 0x000fe4000001ff00 */
[----:B------:R-:W-:Y:S02]  /*13e0*/  CS2R R32, SRZ ;  /* 0x0000000000207805 */ /* 0x000fe4000001ff00 */
[----:B-1----:R-:W-:Y:S02]  /*13f0*/  ISETP.GE.AND P0, PT, R9, 0x1, PT ;  /* 0x000000010900780c */ /* 0x002fe40003f06270 */
[----:B------:R-:W-:Y:S02]  /*1400*/  CS2R R34, SRZ ;  /* 0x0000000000227805 */ /* 0x000fe4000001ff00 */
[----:B---3--:R-:W-:-:S02]  /*1410*/  R2UR UR8, R8 ;  /* 0x00000000080872ca */ /* 0x008fc400000e0000 */
        /* <DEDUP_REMOVED lines=8> */
[----:B------:R-:W-:Y:S02]  /*14a0*/  CS2R R52, SRZ ;  /* 0x0000000000347805 */ /* 0x000fe4000001ff00 */
[----:B------:R-:W-:Y:S01]  /*14b0*/  CS2R R54, SRZ ;  /* 0x0000000000367805 */ /* 0x000fe2000001ff00 */
[----:B------:R-:W-:-:S04]  /*14c0*/  ULEA.HI UR10, UR8, UR8, URZ, 0x1 ;  /* 0x00000008080a7291 */ /* 0x000fc8000f8f083f */
[----:B------:R-:W-:Y:S02]  /*14d0*/  ULOP3.LUT UR11, UR10, 0xffffe, URZ, 0xc0, !UPT ;  /* 0x000ffffe0a0b7892 */ /* 0x000fe4000f8ec03f */
[----:B0-----:R-:W-:Y:S02]  /*14e0*/  ULEA UR10, UR13, UR12, 0x18 ;  /* 0x0000000c0d0a7291 */ /* 0x001fe4000f8ec03f */
[----:B------:R-:W-:-:S03]  /*14f0*/  UIADD3 UR11, UR8, -UR11, URZ ;  /* 0x8000000b080b7290 */ /* 0x000fc6000fffe03f */
[----:B------:R-:W-:Y:S01]  /*1500*/  UMOV UR8, URZ ;  /* 0x0000003f00087c82 */ /* 0x000fe20008000000 */
[----:B------:R-:W-:-:S04]  /*1510*/  ULEA UR11, UR11, UR10, 0xc ;  /* 0x0000000a0b0b7291 */ /* 0x000fc8000f8e603f */
[----:B------:R-:W-:-:S04]  /*1520*/  UIADD3 UR11, UR11, 0x100, URZ ;  /* 0x000001000b0b7890 */ /* 0x000fc8000fffe03f */
[----:B------:R-:W-:-:S04]  /*1530*/  USHF.R.U32.HI UR11, URZ, 0x4, UR11 ;  /* 0x000000043f0b7899 */ /* 0x000fc8000801160b */
[----:B------:R-:W-:Y:S01]  /*1540*/  ULOP3.LUT UR11, UR11, 0x3fff, URZ, 0xc0, !UPT ;  /* 0x00003fff0b0b7892 */ /* 0x000fe2000f8ec03f */
[----:B------:R-:W-:Y:S11]  /*1550*/  @!P0 BRA `(.L_x_17) ;  /* 0x0000000400748947 */ /* 0x000ff60003800000 */
[----:B------:R-:W-:-:S13]  /*1560*/  ISETP.NE.AND P1, PT, R81, 0x3, PT ;  /* 0x000000035100780c */ /* 0x000fda0003f25270 */
[----:B------:R-:W-:Y:S05]  /*1570*/  @!P1 BRA `(.L_x_18) ;  /* 0x0000000000049947 */ /* 0x000fea0003800000 */
[----:B------:R-:W-:Y:S01]  /*1580*/  BPT.TRAP 0x1 ;  /* 0x000000040000795c */ /* 0x000fe20000300000 */
.L_x_18:
[----:B------:R-:W-:Y:S01]  /*1590*/  ULEA UR6, UR5, UR10, 0x3 ;  /* 0x0000000a05067291 */ /* 0x000fe2000f8e183f */
[----:B------:R-:W-:-:S05]  /*15a0*/  IMAD.U32 R8, RZ, RZ, UR4 ;  /* 0x00000004ff087e24 */ /* 0x000fca000f8e00ff */
[----:B------:R-:W-:-:S04]  /*15b0*/  SHF.L.U32 R8, R8, 0x1f, RZ ;  /* 0x0000001f08087819 */ /* 0x000fc800000006ff */
[----:B------:R0:W1:Y:S01]  /*15c0*/  SYNCS.PHASECHK.TRANS64.TRYWAIT P0, [UR6], R8 ;  /* 0x00000008ff0075a7 */ /* 0x0000620008000146 */
[----:B------:R-:W-:Y:S05]  /*15d0*/  @!P1 BRA `(.L_x_19) ;  /* 0x0000000000049947 */ /* 0x000fea0003800000 */
[----:B------:R-:W-:Y:S01]  /*15e0*/  BPT.TRAP 0x1 ;  /* 0x000000040000795c */ /* 0x000fe20000300000 */
.L_x_19:
[----:B-1----:R-:W-:Y:S05]  /*15f0*/  @P0 BRA `(.L_x_20) ;  /* 0x0000000000080947 */ /* 0x002fea0003800000 */
[----:B------:R-:W1:Y:S02]  /*1600*/  SYNCS.PHASECHK.TRANS64.TRYWAIT P0, [UR6], R8 ;  /* 0x00000008ff0075a7 */ /* 0x000e640008000146 */
[----:B-1----:R-:W-:Y:S05]  /*1610*/  @!P0 BRA `(.L_x_21) ;  /* 0x00000054004c8947 */ /* 0x002fea0003800000 */
.L_x_20:
[----:B------:R-:W-:Y:S01]  /*1620*/  UIADD3 UR6, UR10, 0xa100, URZ ;  /* 0x0000a1000a067890 */ /* 0x000fe2000fffe03f */
[----:B------:R-:W-:Y:S01]  /*1630*/  WARPGROUP.ARRIVE ;  /* 0x00000000000079c5 */ /* 0x000fe20000000000 */
[----:B------:R-:W-:Y:S01]  /*1640*/  ULOP3.LUT UR12, UR11, 0x10000, URZ, 0xfc, !UPT ;  /* 0x000100000b0c7892 */ /* 0x000fe2000f8efc3f */
[----:B------:R-:W-:Y:S01]  /*1650*/  CS2R R16, SRZ ;  /* 0x0000000000107805 */ /* 0x000fe2000001ff00 */
[----:B------:R-:W-:Y:S01]  /*1660*/  USHF.R.U32.HI UR6, URZ, 0x4, UR6 ;  /* 0x000000043f067899 */ /* 0x000fe20008011606 */
[----:B------:R-:W-:Y:S01]  /*1670*/  IMAD.MOV.U32 R13, RZ, RZ, RZ ;  /* 0x000000ffff0d7224 */ /* 0x000fe200078e00ff */
[----:B------:R-:W-:Y:S01]  /*1680*/  ULEA UR12, UR5, UR12, 0x9 ;  /* 0x0000000c050c7291 */ /* 0x000fe2000f8e483f */
[----:B------:R-:W-:Y:S01]  /*1690*/  CS2R R18, SRZ ;  /* 0x0000000000127805 */ /* 0x000fe2000001ff00 */
[----:B------:R-:W-:Y:S01]  /*16a0*/  ULOP3.LUT UR6, UR6, 0x3fff, URZ, 0xc0, !UPT ;  /* 0x00003fff06067892 */ /* 0x000fe2000f8ec03f */
[----:B------:R-:W-:Y:S01]  /*16b0*/  CS2R R20, SRZ ;  /* 0x0000000000147805 */ /* 0x000fe2000001ff00 */
[----:B------:R-:W-:Y:S01]  /*16c0*/  UMOV UR13, 0x80000020 ;  /* 0x80000020000d7882 */ /* 0x000fe20000000000 */
[----:B------:R-:W-:Y:S01]  /*16d0*/  UMOV UR15, 0x80000020 ;  /* 0x80000020000f7882 */ /* 0x000fe20000000000 */
[----:B------:R-:W-:Y:S01]  /*16e0*/  ULOP3.LUT UR6, UR6, 0x10000, URZ, 0xfc, !UPT ;  /* 0x0001000006067892 */ /* 0x000fe2000f8efc3f */
[----:B------:R-:W-:Y:S01]  /*16f0*/  CS2R R22, SRZ ;  /* 0x0000000000167805 */ /* 0x000fe2000001ff00 */
[----:B------:R-:W-:Y:S01]  /*1700*/  ULDC UR7, c[0x0][0x50c] ;  /* 0x0001430000077ab9 */ /* 0x000fe20000000800 */
[----:B------:R-:W-:Y:S01]  /*1710*/  CS2R R56, SRZ ;  /* 0x0000000000387805 */ /* 0x000fe2000001ff00 */
[----:B------:R-:W-:Y:S01]  /*1720*/  ULEA UR14, UR5, UR6, 0x8 ;  /* 0x00000006050e7291 */ /* 0x000fe2000f8e403f */
[----:B------:R-:W-:Y:S01]  /*1730*/  CS2R R58, SRZ ;  /* 0x00000000003a7805 */ /* 0x000fe2000001ff00 */
[----:B------:R-:W-:Y:S01]  /*1740*/  UISETP.NE.AND UP0, UPT, UR7, 0x2, UPT ;  /* 0x000000020700788c */ /* 0x000fe2000bf05270 */
[----:B------:R-:W-:Y:S01]  /*1750*/  CS2R R60, SRZ ;  /* 0x00000000003c7805 */ /* 0x000fe2000001ff00 */
[----:B------:R-:W-:Y:S01]  /*1760*/  UMOV UR6, 0x2 ;  /* 0x0000000200067882 */ /* 0x000fe20000000000 */
[----:B------:R-:W-:Y:S01]  /*1770*/  CS2R R62, SRZ ;  /* 0x00000000003e7805 */ /* 0x000fe2000001ff00 */
[----:B------:R-:W-:Y:S01]  /*1780*/  USEL UR7, URZ, 0x1, UP0 ;  /* 0x000000013f077887 */ /* 0x000fe20008000000 */
[----:B------:R-:W-:-:S02]  /*1790*/  CS2R R64, SRZ ;  /* 0x0000000000407805 */ /* 0x000fc4000001ff00 */
[----:B------:R-:W-:Y:S01]  /*17a0*/  CS2R R66, SRZ ;  /* 0x0000000000427805 */ /* 0x000fe2000001ff00 */
[----:B------:R-:W-:Y:S01]  /*17b0*/  QGMMA.64x64x32.F32.E4M3.E4M3 R24, gdesc[UR12], RZ, !UPT ;  /* 0x00e000000c1879f3 */ /* 0x000fe2000c7008ff */
[----:B------:R-:W-:Y:S01]  /*17c0*/  UIADD3 UR12, UR12, 0x2, URZ ;  /* 0x000000020c0c7890 */ /* 0x000fe2000fffe03f */
[----:B------:R-:W-:Y:S02]  /*17d0*/  CS2R R68, SRZ ;  /* 0x0000000000447805 */ /* 0x000fe4000001ff00 */
[----:B------:R-:W-:Y:S01]  /*17e0*/  ISETP.NE.AND P0, PT, RZ, UR7, PT ;  /* 0x00000007ff007c0c */ /* 0x000fe2000bf05270 */
[----:B------:R-:W-:Y:S01]  /*17f0*/  UIADD3 UR14, UR14, 0x2, URZ ;  /* 0x000000020e0e7890 */ /* 0x000fe2000fffe03f */
[----:B------:R-:W-:Y:S01]  /*1800*/  IMAD.MOV.U32 R70, RZ, RZ, RZ ;  /* 0x000000ffff467224 */ /* 0x000fe200078e00ff */
[----:B------:R-:W-:Y:S01]  /*1810*/  UMOV UR13, 0x80000020 ;  /* 0x80000020000d7882 */ /* 0x000fe20000000000 */
[----:B------:R-:W-:Y:S01]  /*1820*/  UMOV UR15, 0x80000020 ;  /* 0x80000020000f7882 */ /* 0x000fe20000000000 */
[----:B------:R-:W-:Y:S01]  /*1830*/  IMAD.MOV.U32 R72, RZ, RZ, RZ ;  /* 0x000000ffff487224 */ /* 0x000fe200078e00ff */
[----:B------:R-:W-:-:S02]  /*1840*/  CS2R R74, SRZ ;  /* 0x00000000004a7805 */ /* 0x000fc4000001ff00 */
[----:B------:R-:W-:Y:S02]  /*1850*/  CS2R R76, SRZ ;  /* 0x00000000004c7805 */ /* 0x000fe4000001ff00 */
[----:B------:R-:W-:Y:S01]  /*1860*/  CS2R R78, SRZ ;  /* 0x00000000004e7805 */ /* 0x000fe2000001ff00 */
[----:B------:R-:W-:Y:S01]  /*1870*/  IMAD.MOV.U32 R80, RZ, RZ, RZ ;  /* 0x000000ffff507224 */ /* 0x000fe200078e00ff */
[----:B------:R-:W-:Y:S01]  /*1880*/  QGMMA.64x64x32.F32.E4M3.E4M3 R24, gdesc[UR12], R24, gsb0 ;  /* 0x00e000000c1879f3 */ /* 0x000fe20008000818 */
[----:B------:R-:W-:Y:S05]  /*1890*/  @!P0 BRA `(.L_x_22) ;  /* 0x0000000000888947 */ /* 0x000fea0003800000 */
[----:B------:R-:W-:Y:S02]  /*18a0*/  WARPGROUP.DEPBAR.LE gsb0, 0x0 ;  /* 0x00008000000079c5 */ /* 0x000fe40000010000 */
[----:B------:R-:W-:-:S01]  /*18b0*/  FADD R79, RZ, R24 ;  /* 0x00000018ff4f7221 */ /* 0x000fc20000000000 */
[----:B------:R-:W-:Y:S01]  /*18c0*/  FADD R80, RZ, R25 ;  /* 0x00000019ff507221 */ /* 0x000fe20000000000 */
        /* <DEDUP_REMOVED lines=30> */
[----:B------:R-:W-:-:S06]  /*1ab0*/  UMOV UR6, URZ ;  /* 0x0000003f00067c82 */ /* 0x000fcc0008000000 */
.L_x_22:
[----:B------:R-:W-:-:S04]  /*1ac0*/  UIADD3 UR18, UR5, 0x1, URZ ;  /* 0x0000000105127890 */ /* 0x000fc8000fffe03f */
[----:B------:R-:W-:-:S04]  /*1ad0*/  UISETP.NE.AND UP0, UPT, UR18, 0x5, UPT ;  /* 0x000000051200788c */ /* 0x000fc8000bf05270 */
[----:B------:R-:W-:Y:S02]  /*1ae0*/  USEL UR8, URZ, 0x1, UP0 ;  /* 0x000000013f087887 */ /* 0x000fe40008000000 */
[----:B------:R-:W-:Y:S02]  /*1af0*/  USEL UR18, UR18, URZ, UP0 ;  /* 0x0000003f12127287 */ /* 0x000fe40008000000 */
[----:B------:R-:W-:-:S06]  /*1b00*/  ULOP3.LUT UR8, UR4, UR8, URZ, 0x3c, !UPT ;  /* 0x0000000804087292 */ /* 0x000fcc000f8e3c3f */
[----:B------:R-:W-:Y:S01]  /*1b10*/  IMAD.U32 R14, RZ, RZ, UR8 ;  /* 0x00000008ff0e7e24 */ /* 0x000fe2000f8e00ff */
[----:B------:R-:W-:-:S06]  /*1b20*/  UMOV UR8, 0x1 ;  /* 0x0000000100087882 */ /* 0x000fcc0000000000 */
.L_x_17:
[----:B------:R-:W-:-:S04]  /*1b30*/  UISETP.LT.AND UP0, UPT, UR9, 0x1, UPT ;  /* 0x000000010900788c */ /* 0x000fc8000bf01270 */
[----:B------:R-:W-:-:S04]  /*1b40*/  USEL UR12, UR9, 0x1, UP0 ;  /* 0x00000001090c7887 */ /* 0x000fc80008000000 */
[----:B------:R-:W-:-:S04]  /*1b50*/  UIADD3 UR12, UR9, -UR12, URZ ;  /* 0x8000000c090c7290 */ /* 0x000fc8000fffe03f */
[----:B------:R-:W-:-:S06]  /*1b60*/  UISETP.GE.AND UP0, UPT, UR12, 0x1, UPT ;  /* 0x000000010c00788c */ /* 0x000fcc000bf06270 */
[----:B------:R-:W-:-:S13]  /*1b70*/  PLOP3.LUT P0, PT, PT, PT, UP0, 0x80, 0x0 ;  /* 0x000000000000781c */ /* 0x000fda0003f0f008 */
[----:B------:R-:W-:Y:S05]  /*1b80*/  @!P0 BRA `(.L_x_23) ;  /* 0x0000000400888947 */ /* 0x000fea0003800000 */
[----:B01----:R-:W-:Y:S01]  /*1b90*/  IMAD.U32 R8, RZ, RZ, UR12 ;  /* 0x0000000cff087e24 */ /* 0x003fe2000f8e00ff */
[----:B------:R-:W-:Y:S01]  /*1ba0*/  ULDC UR19, c[0x0][0x50c] ;  /* 0x0001430000137ab9 */ /* 0x000fe20000000800 */
[----:B------:R-:W-:-:S07]  /*1bb0*/  IMAD.U32 R9, RZ, RZ, UR5 ;  /* 0x00000005ff097e24 */ /* 0x000fce000f8e00ff */
.L_x_31:
[----:B------:R-:W-:-:S13]  /*1bc0*/  ISETP.NE.AND P1, PT, R81, 0x3, PT ;  /* 0x000000035100780c */ /* 0x000fda0003f25270 */
[----:B------:R-:W-:Y:S05]  /*1bd0*/  @!P1 BRA `(.L_x_24) ;  /* 0x0000000000049947 */ /* 0x000fea0003800000 */
[----:B------:R-:W-:Y:S01]  /*1be0*/  BPT.TRAP 0x1 ;  /* 0x000000040000795c */ /* 0x000fe20000300000 */
.L_x_24:
[----:B------:R-:W0:Y:S01]  /*1bf0*/  S2UR UR12, SR_CgaCtaId ;  /* 0x00000000000c79c3 */ /* 0x000e220000008800 */
[----:B------:R-:W-:Y:S01]  /*1c00*/  UMOV UR10, 0x400 ;  /* 0x00000400000a7882 */ /* 0x000fe20000000000 */
[----:B------:R-:W-:Y:S01]  /*1c10*/  SHF.L.U32 R10, R14, 0x1f, RZ ;  /* 0x0000001f0e0a7819 */ /* 0x000fe200000006ff */
[----:B0-----:R-:W-:-:S04]  /*1c20*/  ULEA UR10, UR12, UR10, 0x18 ;  /* 0x0000000a0c0a7291 */ /* 0x001fc8000f8ec03f */
[----:B------:R-:W-:-:S09]  /*1c30*/  ULEA UR12, UR18, UR10, 0x3 ;  /* 0x0000000a120c7291 */ /* 0x000fd2000f8e183f */
[----:B------:R0:W1:Y:S01]  /*1c40*/  SYNCS.PHASECHK.TRANS64.TRYWAIT P0, [UR12], R10 ;  /* 0x0000000aff0075a7 */ /* 0x000062000800014c */
[----:B------:R-:W-:Y:S05]  /*1c50*/  @!P1 BRA `(.L_x_25) ;  /* 0x0000000000049947 */ /* 0x000fea0003800000 */
[----:B------:R-:W-:Y:S01]  /*1c60*/  BPT.TRAP 0x1 ;  /* 0x000000040000795c */ /* 0x000fe20000300000 */
.L_x_25:
[----:B-1----:R-:W-:Y:S05]  /*1c70*/  @P0 BRA `(.L_x_26) ;  /* 0x0000000000080947 */ /* 0x002fea0003800000 */
[----:B------:R-:W1:Y:S02]  /*1c80*/  SYNCS.PHASECHK.TRANS64.TRYWAIT P0, [UR12], R10 ;  /* 0x0000000aff0075a7 */ /* 0x000e64000800014c */
[----:B-1----:R-:W-:Y:S05]  /*1c90*/  @!P0 BRA `(.L_x_27) ;  /* 0x0000004c00c48947 */ /* 0x002fea0003800000 */
.L_x_26:
[----:B------:R-:W-:Y:S01]  /*1ca0*/  UIADD3 UR12, UR10, 0xa100, URZ ;  /* 0x0000a1000a0c7890 */ /* 0x000fe2000fffe03f */
[----:B------:R-:W-:Y:S01]  /*1cb0*/  WARPGROUP.ARRIVE ;  /* 0x00000000000079c5 */ /* 0x000fe20000000000 */
[----:B------:R-:W-:Y:S02]  /*1cc0*/  UISETP.NE.AND UP0, UPT, UR7, URZ, UPT ;  /* 0x0000003f0700728c */ /* 0x000fe4000bf05270 */
[----:B------:R-:W-:Y:S02]  /*1cd0*/  USHF.R.U32.HI UR12, URZ, 0x4, UR12 ;  /* 0x000000043f0c7899 */ /* 0x000fe4000801160c */
[----:B------:R-:W-:Y:S02]  /*1ce0*/  USEL UR8, UR8, URZ, !UP0 ;  /* 0x0000003f08087287 */ /* 0x000fe4000c000000 */
[----:B------:R-:W-:Y:S02]  /*1cf0*/  ULOP3.LUT UR7, UR12, 0x3fff, URZ, 0xc0, !UPT ;  /* 0x00003fff0c077892 */ /* 0x000fe4000f8ec03f */
[----:B------:R-:W-:-:S02]  /*1d00*/  ULOP3.LUT UR12, UR11, 0x10000, URZ, 0xfc, !UPT ;  /* 0x000100000b0c7892 */ /* 0x000fc4000f8efc3f */
[----:B------:R-:W-:Y:S02]  /*1d10*/  ULOP3.LUT UR7, UR7, 0x10000, URZ, 0xfc, !UPT ;  /* 0x0001000007077892 */ /* 0x000fe4000f8efc3f */
[----:B------:R-:W-:Y:S02]  /*1d20*/  UISETP.NE.U32.AND UP0, UPT, UR8, URZ, UPT ;  /* 0x0000003f0800728c */ /* 0x000fe4000bf05070 */
[----:B------:R-:W-:Y:S02]  /*1d30*/  ULEA UR12, UR18, UR12, 0x9 ;  /* 0x0000000c120c7291 */ /* 0x000fe4000f8e483f */
[----:B------:R-:W-:Y:S01]  /*1d40*/  ULEA UR14, UR18, UR7, 0x8 ;  /* 0x00000007120e7291 */ /* 0x000fe2000f8e403f */
[----:B------:R-:W-:Y:S01]  /*1d50*/  UMOV UR13, 0x80000020 ;  /* 0x80000020000d7882 */ /* 0x000fe20000000000 */
[----:B------:R-:W-:Y:S01]  /*1d60*/  UMOV UR15, 0x80000020 ;  /* 0x80000020000f7882 */ /* 0x000fe20000000000 */
[----:B------:R-:W-:-:S06]  /*1d70*/  UIADD3 UR6, UR6, 0x2, URZ ;  /* 0x0000000206067890 */ /* 0x000fcc000fffe03f */
[----:B------:R-:W-:Y:S01]  /*1d80*/  QGMMA.64x64x32.F32.E4M3.E4M3 R24, gdesc[UR12], R24, UP0 ;  /* 0x00e000000c1879f3 */ /* 0x000fe2000bf00818 */
[----:B------:R-:W-:Y:S02]  /*1d90*/  UIADD3 UR12, UR12, 0x2, URZ ;  /* 0x000000020c0c7890 */ /* 0x000fe4000fffe03f */
[----:B------:R-:W-:Y:S01]  /*1da0*/  UIADD3 UR14, UR14, 0x2, URZ ;  /* 0x000000020e0e7890 */ /* 0x000fe2000fffe03f */
[----:B------:R-:W-:Y:S01]  /*1db0*/  UMOV UR13, 0x80000020 ;  /* 0x80000020000d7882 */ /* 0x000fe20000000000 */
[----:B------:R-:W-:Y:S01]  /*1dc0*/  UMOV UR15, 0x80000020 ;  /* 0x80000020000f7882 */ /* 0x000fe20000000000 */
[----:B------:R-:W-:-:S04]  /*1dd0*/  UISETP.NE.AND UP0, UPT, UR6, UR19, UPT ;  /* 0x000000130600728c */ /* 0x000fc8000bf05270 */
[----:B------:R-:W-:-:S06]  /*1de0*/  USEL UR7, URZ, 0x1, UP0 ;  /* 0x000000013f077887 */ /* 0x000fcc0008000000 */
[----:B------:R-:W-:Y:S01]  /*1df0*/  ISETP.NE.AND P0, PT, RZ, UR7, PT ;  /* 0x00000007ff007c0c */ /* 0x000fe2000bf05270 */
[----:B------:R-:W-:Y:S03]  /*1e00*/  QGMMA.64x64x32.F32.E4M3.E4M3 R24, gdesc[UR12], R24, gsb0 ;  /* 0x00e000000c1879f3 */ /* 0x000fe60008000818 */
[----:B------:R-:W-:-:S09]  /*1e10*/  WARPGROUP.DEPBAR.LE gsb0, 0x1 ;  /* 0x00008000000079c5 */ /* 0x000fd20000010100 */
[----:B------:R-:W-:Y:S05]  /*1e20*/  @!P0 BRA `(.L_x_28) ;  /* 0x0000000000888947 */ /* 0x000fea0003800000 */
[----:B------:R-:W-:Y:S02]  /*1e30*/  WARPGROUP.DEPBAR.LE gsb0, 0x0 ;  /* 0x00008000000079c5 */ /* 0x000fe40000010000 */
[----:B------:R-:W-:-:S01]  /*1e40*/  FADD R79, R24, R79 ;  /* 0x0000004f184f7221 */ /* 0x000fc20000000000 */
[----:B------:R-:W-:Y:S01]  /*1e50*/  FADD R80, R25, R80 ;  /* 0x0000005019507221 */ /* 0x000fe20000000000 */
        /* <DEDUP_REMOVED lines=30> */
[----:B------:R-:W-:-:S06]  /*2040*/  UMOV UR6, URZ ;  /* 0x0000003f00067c82 */ /* 0x000fcc0008000000 */
.L_x_28:
[----:B------:R-:W-:Y:S05]  /*2050*/  @!P1 BRA `(.L_x_29) ;  /* 0x0000000000049947 */ /* 0x000fea0003800000 */
[----:B------:R-:W-:Y:S01]  /*2060*/  BPT.TRAP 0x1 ;  /* 0x000000040000795c */ /* 0x000fe20000300000 */
.L_x_29:
[----:B------:R-:W-:-:S13]  /*2070*/  ISETP.NE.AND P0, PT, R6, RZ, PT ;  /* 0x000000ff0600720c */ /* 0x000fda0003f05270 */
[----:B01----:R-:W-:-:S05]  /*2080*/  @P0 LEA R10, R9, UR10, 0x3 ;  /* 0x0000000a090a0c11 */ /* 0x003fca000f8e18ff */
[----:B------:R-:W-:-:S05]  /*2090*/  @P0 VIADD R10, R10, 0x28 ;  /* 0x000000280a0a0836 */ /* 0x000fca0000000000 */
[----:B------:R-:W-:-:S04]  /*20a0*/  @P0 PRMT R10, R3, 0x654, R10 ;  /* 0x00000654030a0816 */ /* 0x000fc8000000000a */
[----:B------:R0:W-:Y:S01]  /*20b0*/  @P0 SYNCS.ARRIVE.TRANS64.RED.A1T0 RZ, [R10+URZ], RZ ;  /* 0x000000ff0aff09a7 */ /* 0x0001e2000810043f */
[----:B------:R-:W-:-:S13]  /*20c0*/  ISETP.GT.U32.AND P0, PT, R2, 0x1, PT ;  /* 0x000000010200780c */ /* 0x000fda0003f04070 */
[----:B0-----:R-:W-:Y:S05]  /*20d0*/  @P0 BRA `(.L_x_30) ;  /* 0x0000000000040947 */ /* 0x001fea0003800000 */
[----:B------:R-:W-:Y:S01]  /*20e0*/  BPT.TRAP 0x1 ;  /* 0x000000040000795c */ /* 0x000fe20000300000 */
.L_x_30:
[----:B------:R-:W-:Y:S01]  /*20f0*/  UIADD3 UR18, UR18, 0x1, URZ ;  /* 0x0000000112127890 */ /* 0x000fe2000fffe03f */
[C---:B------:R-:W-:Y:S01]  /*2100*/  ISETP.GT.AND P1, PT, R8.reuse, 0x1, PT ;  /* 0x000000010800780c */ /* 0x040fe20003f24270 */
[----:B------:R-:W-:Y:S02]  /*2110*/  VIADD R9, R9, 0x1 ;  /* 0x0000000109097836 */ /* 0x000fe40000000000 */
[----:B------:R-:W-:Y:S01]  /*2120*/  UISETP.NE.AND UP0, UPT, UR18, 0x5, UPT ;  /* 0x000000051200788c */ /* 0x000fe2000bf05270 */
[----:B------:R-:W-:Y:S02]  /*2130*/  VIADD R8, R8, 0xffffffff ;  /* 0xffffffff08087836 */ /* 0x000fe40000000000 */
[C---:B------:R-:W-:Y:S01]  /*2140*/  ISETP.NE.AND P0, PT, R9.reuse, 0x5, PT ;  /* 0x000000050900780c */ /* 0x040fe20003f05270 */
[----:B------:R-:W-:Y:S02]  /*2150*/  USEL UR8, URZ, 0x1, UP0 ;  /* 0x000000013f087887 */ /* 0x000fe40008000000 */
[----:B------:R-:W-:Y:S01]  /*2160*/  USEL UR18, UR18, URZ, UP0 ;  /* 0x0000003f12127287 */ /* 0x000fe20008000000 */
[----:B------:R-:W-:-:S03]  /*2170*/  SEL R9, R9, RZ, P0 ;  /* 0x000000ff09097207 */ /* 0x000fc60000000000 */
[----:B------:R-:W-:Y:S01]  /*2180*/  LOP3.LUT R14, R14, UR8, RZ, 0x3c, !PT ;  /* 0x000000080e0e7c12 */ /* 0x000fe2000f8e3cff */
[----:B------:R-:W-:Y:S01]  /*2190*/  UMOV UR8, 0x1 ;  /* 0x0000000100087882 */ /* 0x000fe20000000000 */
[----:B------:R-:W-:Y:S06]  /*21a0*/  @P1 BRA `(.L_x_31) ;  /* 0xfffffff800841947 */ /* 0x000fec000383ffff */
.L_x_23:
[----:B------:R-:W-:Y:S01]  /*21b0*/  UISETP.NE.AND UP0, UPT, UR6, URZ, UPT ;  /* 0x0000003f0600728c */ /* 0x000fe2000bf05270 */
[----:B01----:R-:W0:Y:S03]  /*21c0*/  LDC R8, c[0x0][0x28c] ;  /* 0x0000a300ff087b82 */ /* 0x003e260000000800 */
[----:B------:R-:W-:-:S06]  /*21d0*/  USEL UR6, URZ, 0x1, !UP0 ;  /* 0x000000013f067887 */ /* 0x000fcc000c000000 */
[----:B------:R-:W-:Y:S02]  /*21e0*/  ISETP.NE.AND P0, PT, RZ, UR6, PT ;  /* 0x00000006ff007c0c */ /* 0x000fe4000bf05270 */
[----:B0-----:R-:W-:-:S11]  /*21f0*/  ISETP.GE.AND P1, PT, R8, 0x1, PT ;  /* 0x000000010800780c */ /* 0x001fd60003f26270 */
[----:B------:R-:W-:Y:S05]  /*2200*/  @!P0 BRA `(.L_x_32) ;  /* 0x0000000000848947 */ /* 0x000fea0003800000 */
[----:B------:R-:W-:Y:S02]  /*2210*/  WARPGROUP.DEPBAR.LE gsb0, 0x0 ;  /* 0x00008000000079c5 */ /* 0x000fe40000010000 */
[----:B------:R-:W-:Y:S01]  /*2220*/  FADD R79, R24, R79 ;  /* 0x0000004f184f7221 */ /* 0x000fe20000000000 */
        /* <DEDUP_REMOVED lines=30> */
[----:B------:R-:W-:-:S07]  /*2410*/  FADD R16, R16, R55 ;  /* 0x0000003710107221 */ /* 0x000fce0000000000 */
.L_x_32:
[----:B------:R-:W-:Y:S02]  /*2420*/  WARPGROUP.DEPBAR.LE gsb0, 0x0 ;  /* 0x00008000000079c5 */ /* 0x000fe40000010000 */
[----:B------:R-:W-:Y:S05]  /*2430*/  @!P1 BRA `(.L_x_33) ;  /* 0x0000000000549947 */ /* 0x000fea0003800000 */
[----:B------:R-:W-:-:S13]  /*2440*/  ISETP.NE.AND P0, PT, R81, 0x3, PT ;  /* 0x000000035100780c */ /* 0x000fda0003f05270 */
[----:B------:R-:W-:Y:S05]  /*2450*/  @!P0 BRA `(.L_x_34) ;  /* 0x0000000000048947 */ /* 0x000fea0003800000 */
[----:B------:R-:W-:Y:S01]  /*2460*/  BPT.TRAP 0x1 ;  /* 0x000000040000795c */ /* 0x000fe20000300000 */
.L_x_34:
[----:B------:R-:W-:Y:S01]  /*2470*/  ISETP.NE.AND P0, PT, R6, RZ, PT ;  /* 0x000000ff0600720c */ /* 0x000fe20003f05270 */
[----:B------:R-:W-:Y:S01]  /*2480*/  BSSY B0, `(.L_x_35) ;  /* 0x000000e000007945 */ /* 0x000fe20003800000 */
[----:B------:R-:W-:-:S11]  /*2490*/  ISETP.GT.U32.AND P1, PT, R2, 0x1, PT ;  /* 0x000000010200780c */ /* 0x000fd60003f24070 */
[----:B------:R-:W-:Y:S05]  /*24a0*/  @!P0 BRA `(.L_x_36) ;  /* 0x00000000002c8947 */ /* 0x000fea0003800000 */
[----:B------:R-:W-:-:S04]  /*24b0*/  UISETP.LT.AND UP0, UPT, UR9, 0x1, UPT ;  /* 0x000000010900788c */ /* 0x000fc8000bf01270 */
[----:B------:R-:W-:-:S04]  /*24c0*/  USEL UR8, UR9, 0x1, UP0 ;  /* 0x0000000109087887 */ /* 0x000fc80008000000 */
[----:B------:R-:W-:-:S04]  /*24d0*/  UIADD3 UR8, UR5, UR9, -UR8 ;  /* 0x0000000905087290 */ /* 0x000fc8000fffe808 */
[----:B------:R-:W-:-:S04]  /*24e0*/  UIMAD.WIDE.U32 UR6, UR8, -0x33333333, URZ ;  /* 0xcccccccd080678a5 */ /* 0x000fc8000f8e003f */
[----:B------:R-:W-:-:S04]  /*24f0*/  USHF.R.U32.HI UR6, URZ, 0x2, UR7 ;  /* 0x000000023f067899 */ /* 0x000fc80008011607 */
[----:B------:R-:W-:-:S04]  /*2500*/  UIMAD UR8, UR6, -0x5, UR8 ;  /* 0xfffffffb060878a4 */ /* 0x000fc8000f8e0208 */
[----:B------:R-:W-:-:S04]  /*2510*/  ULEA UR8, UR8, UR10, 0x3 ;  /* 0x0000000a08087291 */ /* 0x000fc8000f8e183f */
[----:B------:R-:W-:-:S06]  /*2520*/  UIADD3 UR8, UR8, 0x28, URZ ;  /* 0x0000002808087890 */ /* 0x000fcc000fffe03f */
[----:B------:R-:W-:-:S05]  /*2530*/  IMAD.U32 R8, RZ, RZ, UR8 ;  /* 0x00000008ff087e24 */ /* 0x000fca000f8e00ff */
[----:B------:R-:W-:-:S04]  /*2540*/  PRMT R8, R3, 0x654, R8 ;  /* 0x0000065403087816 */ /* 0x000fc80000000008 */
[----:B------:R0:W-:Y:S03]  /*2550*/  SYNCS.ARRIVE.TRANS64.RED.A1T0 RZ, [R8+URZ], RZ ;  /* 0x000000ff08ff79a7 */ /* 0x0001e6000810043f */
.L_x_36:
[----:B------:R-:W-:Y:S05]  /*2560*/  BSYNC B0 ;  /* 0x0000000000007941 */ /* 0x000fea0003800000 */
.L_x_35:
[----:B------:R-:W-:Y:S05]  /*2570*/  @P1 BRA `(.L_x_33) ;  /* 0x0000000000041947 */ /* 0x000fea0003800000 */
[----:B------:R-:W-:Y:S01]  /*2580*/  BPT.TRAP 0x1 ;  /* 0x000000040000795c */ /* 0x000fe20000300000 */
.L_x_33:
[----:B------:R-:W1:Y:S01]  /*2590*/  LDC R24, c[0x0][0x288] ;  /* 0x0000a200ff187b82 */ /* 0x000e620000000800 */
[C---:B------:R-:W-:Y:S01]  /*25a0*/  LOP3.LUT R14, R0.reuse, 0x3, RZ, 0xc0, !PT ;  /* 0x00000003000e7812 */ /* 0x040fe200078ec0ff */
[----:B------:R-:W-:Y:S01]  /*25b0*/  IMAD.SHL.U32 R25, R15, 0x40, RZ ;  /* 0x000000400f197824 */ /* 0x000fe200078e00ff */
[--C-:B0-----:R-:W-:Y:S01]  /*25c0*/  SHF.R.U32.HI R8, RZ, 0x2, R0.reuse ;  /* 0x00000002ff087819 */ /* 0x101fe20000011600 */
[----:B------:R-:W-:Y:S01]  /*25d0*/  UIADD3 UR5, UR9, UR5, URZ ;  /* 0x0000000509057290 */ /* 0x000fe2000fffe03f */
[----:B------:R-:W-:Y:S01]  /*25e0*/  LOP3.LUT R10, R0, 0x60, RZ, 0xc0, !PT ;  /* 0x00000060000a7812 */ /* 0x000fe200078ec0ff */
[----:B------:R-:W-:Y:S01]  /*25f0*/  ULDC UR12, c[0x0][0x284] ;  /* 0x0000a100000c7ab9 */ /* 0x000fe20000000800 */
[----:B------:R-:W-:Y:S01]  /*2600*/  SHF.R.U32.HI R11, RZ, 0x7, R0 ;  /* 0x00000007ff0b7819 */ /* 0x000fe20000011600 */
[----:B------:R-:W-:Y:S01]  /*2610*/  UISETP.GT.U32.AND UP0, UPT, UR5, 0x4, UPT ;  /* 0x000000040500788c */ /* 0x000fe2000bf04070 */
[----:B------:R-:W-:Y:S01]  /*2620*/  LOP3.LUT R9, R8, 0x7, RZ, 0xc0, !PT ;  /* 0x0000000708097812 */ /* 0x000fe200078ec0ff */
[----:B------:R-:W-:Y:S01]  /*2630*/  UISETP.GE.U32.AND UP1, UPT, UR9, 0x5, UPT ;  /* 0x000000050900788c */ /* 0x000fe2000bf26070 */
[----:B------:R-:W-:Y:S01]  /*2640*/  SHF.R.U32.HI R10, RZ, 0x1, R10 ;  /* 0x00000001ff0a7819 */ /* 0x000fe2000001160a */
[----:B------:R-:W-:Y:S01]  /*2650*/  UISETP.LT.U32.AND UP0, UPT, UR9, 0x5, UP0 ;  /* 0x000000050900788c */ /* 0x000fe20008701070 */
[----:B------:R-:W-:Y:S01]  /*2660*/  LOP3.LUT R8, R11, 0x1, RZ, 0xc0, !PT ;  /* 0x000000010b087812 */ /* 0x000fe200078ec0ff */
[----:B------:R-:W-:Y:S01]  /*2670*/  ULDC.64 UR10, c[0x0][0x5d0] ;  /* 0x00017400000a7ab9 */ /* 0x000fe20000000a00 */
[----:B------:R-:W-:Y:S01]  /*2680*/  IADD3 R27, RZ, -R10, -R9 ;  /* 0x8000000aff1b7210 */ /* 0x000fe20007ffe809 */
[----:B------:R-:W-:Y:S01]  /*2690*/  UIMAD.WIDE.U32 UR6, UR5, -0x33333333, URZ ;  /* 0xcccccccd050678a5 */ /* 0x000fe2000f8e003f */
[----:B------:R-:W-:Y:S01]  /*26a0*/  SHF.R.S32.HI R32, RZ, 0x1f, R73 ;  /* 0x0000001fff207819 */ /* 0x000fe20000011449 */
[----:B------:R-:W-:Y:S01]  /*26b0*/  USEL UR8, URZ, 0x1, !UP0 ;  /* 0x000000013f087887 */ /* 0x000fe2000c000000 */
[C---:B------:R-:W-:Y:S01]  /*26c0*/  IMAD.SHL.U32 R26, R8.reuse, 0x40, RZ ;  /* 0x00000040081a7824 */ /* 0x040fe200078e00ff */
[----:B------:R-:W-:Y:S01]  /*26d0*/  USHF.R.U32.HI UR6, URZ, 0x2, UR7 ;  /* 0x000000023f067899 */ /* 0x000fe20008011607 */
[----:B------:R-:W-:Y:S01]  /*26e0*/  IMAD R27, R8, -0x40, R27 ;  /* 0xffffffc0081b7824 */ /* 0x000fe200078e021b */
[----:B------:R-:W-:Y:S01]  /*26f0*/  ULOP3.LUT UR4, UR4, UR8, URZ, 0x3c, !UPT ;  /* 0x0000000804047292 */ /* 0x000fe2000f8e3c3f */
[----:B------:R-:W-:Y:S01]  /*2700*/  IMAD R8, R32, UR10, RZ ;  /* 0x0000000a20087c24 */ /* 0x000fe2000f8e02ff */
[----:B-1----:R-:W-:Y:S01]  /*2710*/  ISETP.GE.AND P0, PT, R25, R24, PT ;  /* 0x000000181900720c */ /* 0x002fe20003f06270 */
[----:B------:R-:W-:Y:S01]  /*2720*/  IMAD R28, R14, -0x2, R24 ;  /* 0xfffffffe0e1c7824 */ /* 0x000fe200078e0218 */
[----:B------:R-:W-:Y:S01]  /*2730*/  LOP3.LUT R11, R26, 0x40, R9, 0xe2, !PT ;  /* 0x000000401a0b7812 */ /* 0x000fe200078ee209 */
[C---:B------:R-:W-:Y:S01]  /*2740*/  IMAD.SHL.U32 R24, R71.reuse, 0x80, RZ ;  /* 0x0000008047187824 */ /* 0x040fe200078e00ff */
[----:B------:R-:W-:Y:S01]  /*2750*/  UIMAD UR5, UR6, -0x5, UR5 ;  /* 0xfffffffb060578a4 */ /* 0x000fe2000f8e0205 */
[----:B------:R-:W-:Y:S01]  /*2760*/  IMAD.SHL.U32 R14, R0, 0x2, RZ ;  /* 0x00000002000e7824 */ /* 0x000fe200078e00ff */
[----:B------:R-:W-:Y:S01]  /*2770*/  @UP1 ULOP3.LUT UR4, UR4, 0x1, UR6, 0x78, !UPT ;  /* 0x0000000104041892 */ /* 0x000fe2000f8e7806 */
[----:B------:R-:W-:Y:S01]  /*2780*/  IMAD.WIDE R30, R71, 0x80, RZ ;  /* 0x00000080471e7825 */ /* 0x000fe200078e02ff */
[----:B------:R-:W-:-:S02]  /*2790*/  ISETP.GE.OR P0, PT, R24, UR12, P0 ;  /* 0x0000000c18007c0c */ /* 0x000fc40008706670 */
[----:B------:R-:W-:Y:S01]  /*27a0*/  LOP3.LUT R14, R25, 0x6, R14, 0xf8, !PT ;  /* 0x00000006190e7812 */ /* 0x000fe200078ef80e */
[C---:B------:R-:W-:Y:S01]  /*27b0*/  IMAD R29, R73.reuse, UR11, R8 ;  /* 0x0000000b491d7c24 */ /* 0x040fe2000f8e0208 */
[----:B------:R-:W-:Y:S01]  /*27c0*/  IADD3 R27, -R24, UR12, R27 ;  /* 0x0000000c181b7c10 */ /* 0x000fe2000fffe11b */
[----:B------:R-:W-:Y:S01]  /*27d0*/  IMAD.IADD R28, R28, 0x1, -R25 ;  /* 0x000000011c1c7824 */ /* 0x000fe200078e0a19 */
[----:B------:R-:W-:Y:S01]  /*27e0*/  SHF.R.S32.HI R15, RZ, 0x1f, R14 ;  /* 0x0000001fff0f7819 */ /* 0x000fe2000001140e */
[----:B------:R-:W-:Y:S01]  /*27f0*/  IMAD.MOV.U32 R26, RZ, RZ, -0x1 ;  /* 0xffffffffff1a7424 */ /* 0x000fe200078e00ff */
[----:B------:R-:W-:Y:S01]  /*2800*/  LOP3.LUT R33, R30, R11, R10, 0xfe, !PT ;  /* 0x0000000b1e217212 */ /* 0x000fe200078efe0a */
[----:B------:R-:W-:-:S04]  /*2810*/  IMAD.WIDE.U32 R8, R73, UR10, R14 ;  /* 0x0000000a49087c25 */ /* 0x000fc8000f8e000e */
[----:B------:R-:W-:Y:S01]  /*2820*/  IMAD.IADD R9, R9, 0x1, R29 ;  /* 0x0000000109097824 */ /* 0x000fe200078e021d */
[----:B------:R-:W-:Y:S06]  /*2830*/  @P0 BRA `(.L_x_37) ;  /* 0x0000002400940947 */ /* 0x000fec0003800000 */
[----:B------:R-:W0:Y:S01]  /*2840*/  LDC.64 R24, c[0x0][0x5c8] ;  /* 0x00017200ff187b82 */ /* 0x000e220000000a00 */
[----:B------:R-:W-:Y:S01]  /*2850*/  ULDC.64 UR6, c[0x0][0x5c0] ;  /* 0x0001700000067ab9 */ /* 0x000fe20000000a00 */
[----:B------:R-:W-:Y:S01]  /*2860*/  BSSY B0, `(.L_x_37) ;  /* 0x0000262000007945 */ /* 0x000fe20003800000 */
[-C--:B0-----:R-:W-:Y:S02]  /*2870*/  IMAD R10, R31, R24.reuse, RZ ;  /* 0x000000181f0a7224 */ /* 0x081fe400078e02ff */
[----:B------:R-:W-:-:S04]  /*2880*/  IMAD.WIDE.U32 R8, R33, R24, R8 ;  /* 0x0000001821087225 */ /* 0x000fc800078e0008 */
[----:B------:R-:W-:Y:S01]  /*2890*/  IMAD R11, R33, R25, R10 ;  /* 0x00000019210b7224 */ /* 0x000fe200078e020a */
[----:B------:R-:W-:Y:S02]  /*28a0*/  LEA R10, P0, R24, R8, 0x3 ;  /* 0x00000008180a7211 */ /* 0x000fe400078018ff */
[----:B------:R-:W-:Y:S01]  /*28b0*/  IADD3 R8, P1, R8, UR6, RZ ;  /* 0x0000000608087c10 */ /* 0x000fe2000ff3e0ff */
[----:B------:R-:W-:Y:S01]  /*28c0*/  IMAD.IADD R9, R9, 0x1, R11 ;  /* 0x0000000109097824 */ /* 0x000fe200078e020b */
[----:B------:R-:W-:-:S04]  /*28d0*/  IADD3 R10, P2, R10, UR6, RZ ;  /* 0x000000060a0a7c10 */ /* 0x000fc8000ff5e0ff */
[----:B------:R-:W-:Y:S02]  /*28e0*/  LEA.HI.X R11, R24, R9, R25, 0x3, P0 ;  /* 0x00000009180b7211 */ /* 0x000fe400000f1c19 */
[----:B----45:R-:W-:Y:S02]  /*28f0*/  FSETP.NEU.AND P0, PT, R12, RZ, PT ;  /* 0x000000ff0c00720b */ /* 0x030fe40003f0d000 */
[----:B------:R-:W-:Y:S02]  /*2900*/  IADD3.X R9, R9, UR7, RZ, P1, !PT ;  /* 0x0000000709097c10 */ /* 0x000fe40008ffe4ff */
[----:B------:R-:W-:-:S09]  /*2910*/  IADD3.X R11, R11, UR7, RZ, P2, !PT ;  /* 0x000000070b0b7c10 */ /* 0x000fd200097fe4ff */
[----:B------:R-:W-:Y:S05]  /*2920*/  @!P0 BRA `(.L_x_38) ;  /* 0x0000001c00148947 */ /* 0x000fea0003800000 */
[----:B------:R-:W-:Y:S01]  /*2930*/  ULDC.64 UR6, c[0x0][0x5b8] ;  /* 0x00016e0000067ab9 */ /* 0x000fe20000000a00 */
[----:B------:R-:W-:Y:S01]  /*2940*/  ISETP.GE.AND P0, PT, R28, 0x1, PT ;  /* 0x000000011c00780c */ /* 0x000fe20003f06270 */
[----:B------:R-:W-:Y:S01]  /*2950*/  IMAD R32, R32, UR6, RZ ;  /* 0x0000000620207c24 */ /* 0x000fe2000f8e02ff */
[----:B------:R-:W-:Y:S01]  /*2960*/  ULDC.64 UR10, c[0x0][0x5a8] ;  /* 0x00016a00000a7ab9 */ /* 0x000fe20000000a00 */
[----:B------:R-:W-:Y:S01]  /*2970*/  IMAD.WIDE.U32 R24, R73, UR6, R14 ;  /* 0x0000000649187c25 */ /* 0x000fe2000f8e000e */
[----:B------:R-:W-:Y:S01]  /*2980*/  ISETP.LT.OR P3, PT, R27, 0x1, !P0 ;  /* 0x000000011b00780c */ /* 0x000fe20004761670 */
[----:B------:R-:W-:Y:S02]  /*2990*/  BSSY B1, `(.L_x_39) ;  /* 0x000000c000017945 */ /* 0x000fe40003800000 */
[----:B------:R-:W-:Y:S01]  /*29a0*/  IMAD R73, R73, UR7, R32 ;  /* 0x0000000749497c24 */ /* 0x000fe2000f8e0220 */
[----:B------:R-:W-:Y:S02]  /*29b0*/  ULDC.64 UR6, c[0x0][0x5b0] ;  /* 0x00016c0000067ab9 */ /* 0x000fe40000000a00 */
[----:B------:R-:W-:-:S02]  /*29c0*/  IMAD R29, R31, UR6, RZ ;  /* 0x000000061f1d7c24 */ /* 0x000fc4000f8e02ff */
[----:B------:R-:W-:Y:S02]  /*29d0*/  IMAD.IADD R25, R25, 0x1, R73 ;  /* 0x0000000119197824 */ /* 0x000fe400078e0249 */
[C---:B------:R-:W-:Y:S02]  /*29e0*/  IMAD R29, R33.reuse, UR7, R29 ;  /* 0x00000007211d7c24 */ /* 0x040fe4000f8e021d */
[----:B------:R-:W-:-:S03]  /*29f0*/  IMAD.WIDE.U32 R14, R33, UR6, R24 ;  /* 0x00000006210e7c25 */ /* 0x000fc6000f8e0018 */
[----:B------:R-:W-:-:S04]  /*2a00*/  IADD3 R14, P1, R14, UR10, RZ ;  /* 0x0000000a0e0e7c10 */ /* 0x000fc8000ff3e0ff */
[--C-:B------:R-:W-:Y:S02]  /*2a10*/  IADD3.X R15, R15, UR11, R29.reuse, P1, !PT ;  /* 0x0000000b0f0f7c10 */ /* 0x100fe40008ffe41d */
[----:B------:R-:W-:Y:S01]  /*2a20*/  PRMT R29, RZ, 0x7610, R29 ;  /* 0x00007610ff1d7816 */ /* 0x000fe2000000001d */
[----:B------:R-:W-:Y:S06]  /*2a30*/  @P3 BRA `(.L_x_40) ;  /* 0x0000000000043947 */ /* 0x000fec0003800000 */
[----:B------:R0:W5:Y:S02]  /*2a40*/  LDG.E.U8 R29, desc[UR16][R14.64] ;  /* 0x000000100e1d7981 */ /* 0x000164000c1e1100 */
.L_x_40:
[----:B------:R-:W-:Y:S05]  /*2a50*/  BSYNC B1 ;  /* 0x0000000000017941 */ /* 0x000fea0003800000 */
.L_x_39:
[----:B-----5:R-:W-:Y:S01]  /*2a60*/  LOP3.LUT R29, R29, 0xff, RZ, 0xc0, !PT ;  /* 0x000000ff1d1d7812 */ /* 0x020fe200078ec0ff */
[----:B------:R-:W-:Y:S01]  /*2a70*/  BSSY B1, `(.L_x_41) ;  /* 0x000000c000017945 */ /* 0x000fe20003800000 */
[----:B------:R-:W-:Y:S02]  /*2a80*/  ISETP.GE.AND P1, PT, R28, 0x2, PT ;  /* 0x000000021c00780c */ /* 0x000fe40003f26270 */
[----:B------:R-:W-:Y:S02]  /*2a90*/  F2FP.F16.E4M3.UNPACK_B R29, R29 ;  /* 0x0000001dff1d723e */ /* 0x000fe400020006ff */
[----:B------:R-:W-:-:S03]  /*2aa0*/  ISETP.LT.OR P2, PT, R27, 0x1, !P1 ;  /* 0x000000011b00780c */ /* 0x000fc60004f41670 */
[----:B------:R-:W-:-:S05]  /*2ab0*/  HADD2.F32 R29, -RZ, R29.H0_H0 ;  /* 0x2000001dff1d7230 */ /* 0x000fca0000004100 */
[----:B------:R-:W-:Y:S01]  /*2ac0*/  FMUL R32, R29, R12 ;  /* 0x0000000c1d207220 */ /* 0x000fe20000400000 */
[----:B------:R-:W-:-:S03]  /*2ad0*/  PRMT R29, RZ, 0x7610, R29 ;  /* 0x00007610ff1d7816 */ /* 0x000fc6000000001d */
[----:B--2---:R-:W-:-:S05]  /*2ae0*/  FFMA R32, R79, R7, R32 ;  /* 0x000000074f207223 */ /* 0x004fca0000000020 */
[----:B------:R-:W-:-:S05]  /*2af0*/  F2FP.SATFINITE.E4M3.F32.PACK_AB_MERGE_C R35, RZ, R32, RZ ;  /* 0x00000020ff23723e */ /* 0x000fca00048070ff */
[----:B------:R1:W-:Y:S01]  /*2b00*/  @!P3 STG.E.U8 desc[UR16][R8.64], R35 ;  /* 0x000000230800b986 */ /* 0x0003e2000c101110 */
[----:B------:R-:W-:Y:S05]  /*2b10*/  @P2 BRA `(.L_x_42) ;  /* 0x0000000000042947 */ /* 0x000fea0003800000 */
[----:B------:R2:W5:Y:S02]  /*2b20*/  LDG.E.U8 R29, desc[UR16][R14.64+0x1] ;  /* 0x000001100e1d7981 */ /* 0x000564000c1e1100 */
.L_x_42:
[----:B------:R-:W-:Y:S05]  /*2b30*/  BSYNC B1 ;  /* 0x0000000000017941 */ /* 0x000fea0003800000 */
.L_x_41:
[----:B-----5:R-:W-:Y:S01]  /*2b40*/  LOP3.LUT R29, R29, 0xff, RZ, 0xc0, !PT ;  /* 0x000000ff1d1d7812 */ /* 0x020fe200078ec0ff */
[----:B------:R-:W-:Y:S01]  /*2b50*/  BSSY B1, `(.L_x_43) ;  /* 0x0000012000017945 */ /* 0x000fe20003800000 */
[----:B------:R-:W-:Y:S02]  /*2b60*/  IADD3 R33, P3, R33, 0x8, RZ ;  /* 0x0000000821217810 */ /* 0x000fe40007f7e0ff */
[----:B------:R-:W-:Y:S02]  /*2b70*/  F2FP.F16.E4M3.UNPACK_B R29, R29 ;  /* 0x0000001dff1d723e */ /* 0x000fe400020006ff */
[----:B------:R-:W-:Y:S01]  /*2b80*/  ISETP.LT.OR P0, PT, R27, 0x9, !P0 ;  /* 0x000000091b00780c */ /* 0x000fe20004701670 */
[----:B------:R-:W-:Y:S02]  /*2b90*/  IMAD.X R30, RZ, RZ, R31, P3 ;  /* 0x000000ffff1e7224 */ /* 0x000fe400018e061f */
[----:B------:R-:W-:Y:S02]  /*2ba0*/  HADD2.F32 R29, -RZ, R29.H0_H0 ;  /* 0x2000001dff1d7230 */ /* 0x000fe40000004100 */
[----:B------:R-:W-:-:S02]  /*2bb0*/  IMAD R30, R30, UR6, RZ ;  /* 0x000000061e1e7c24 */ /* 0x000fc4000f8e02ff */
[----:B------:R-:W-:-:S04]  /*2bc0*/  IMAD.WIDE.U32 R24, R33, UR6, R24 ;  /* 0x0000000621187c25 */ /* 0x000fc8000f8e0018 */
[----:B------:R-:W-:Y:S01]  /*2bd0*/  FMUL R29, R29, R12 ;  /* 0x0000000c1d1d7220 */ /* 0x000fe20000400000 */
[----:B------:R-:W-:-:S03]  /*2be0*/  IMAD R33, R33, UR7, R30 ;  /* 0x0000000721217c24 */ /* 0x000fc6000f8e021e */
[----:B------:R-:W-:Y:S01]  /*2bf0*/  FFMA R29, R80, R7, R29 ;  /* 0x00000007501d7223 */ /* 0x000fe2000000001d */
[----:B------:R-:W-:-:S04]  /*2c00*/  IADD3 R24, P3, R24, UR10, RZ ;  /* 0x0000000a18187c10 */ /* 0x000fc8000ff7e0ff */
[----:B------:R-:W-:Y:S02]  /*2c10*/  F2FP.SATFINITE.E4M3.F32.PACK_AB_MERGE_C R31, RZ, R29, RZ ;  /* 0x0000001dff1f723e */ /* 0x000fe400048070ff */
[----:B------:R-:W-:Y:S02]  /*2c20*/  IADD3.X R25, R25, UR11, R33, P3, !PT ;  /* 0x0000000b19197c10 */ /* 0x000fe40009ffe421 */
[----:B------:R-:W-:Y:S01]  /*2c30*/  PRMT R29, RZ, 0x7610, R29 ;  /* 0x00007610ff1d7816 */ /* 0x000fe2000000001d */
[----:B------:R3:W-:Y:S01]  /*2c40*/  @!P2 STG.E.U8 desc[UR16][R8.64+0x1], R31 ;  /* 0x0000011f0800a986 */ /* 0x0007e2000c101110 */
[----:B------:R-:W-:Y:S05]  /*2c50*/  @P0 BRA `(.L_x_44) ;  /* 0x0000000000040947 */ /* 0x000fea0003800000 */
[----:B------:R4:W5:Y:S02]  /*2c60*/  LDG.E.U8 R29, desc[UR16][R24.64] ;  /* 0x00000010181d7981 */ /* 0x000964000c1e1100 */
.L_x_44:
[----:B------:R-:W-:Y:S05]  /*2c70*/  BSYNC B1 ;  /* 0x0000000000017941 */ /* 0x000fea0003800000 */
.L_x_43:
[----:B-----5:R-:W-:Y:S01]  /*2c80*/  LOP3.LUT R29, R29, 0xff, RZ, 0xc0, !PT ;  /* 0x000000ff1d1d7812 */ /* 0x020fe200078ec0ff */
[----:B------:R-:W-:Y:S01]  /*2c90*/  BSSY B1, `(.L_x_45) ;  /* 0x000000b000017945 */ /* 0x000fe20003800000 */
[----:B------:R-:W-:Y:S02]  /*2ca0*/  ISETP.LT.OR P1, PT, R27, 0x9, !P1 ;  /* 0x000000091b00780c */ /* 0x000fe40004f21670 */
[----:B------:R-:W-:-:S05]  /*2cb0*/  F2FP.F16.E4M3.UNPACK_B R29, R29 ;  /* 0x0000001dff1d723e */ /* 0x000fca00020006ff */
[----:B------:R-:W-:-:S05]  /*2cc0*/  HADD2.F32 R29, -RZ, R29.H0_H0 ;  /* 0x2000001dff1d7230 */ /* 0x000fca0000004100 */
[----:B------:R-:W-:Y:S01]  /*2cd0*/  FMUL R30, R29, R12 ;  /* 0x0000000c1d1e7220 */ /* 0x000fe20000400000 */
[----:B------:R-:W-:-:S03]  /*2ce0*/  PRMT R29, RZ, 0x7610, R29 ;  /* 0x00007610ff1d7816 */ /* 0x000fc6000000001d */
[----:B------:R-:W-:-:S05]  /*2cf0*/  FFMA R30, R77, R7, R30 ;  /* 0x000000074d1e7223 */ /* 0x000fca000000001e */
[----:B---3--:R-:W-:-:S05]  /*2d00*/  F2FP.SATFINITE.E4M3.F32.PACK_AB_MERGE_C R31, RZ, R30, RZ ;  /* 0x0000001eff1f723e */ /* 0x008fca00048070ff */
[----:B------:R3:W-:Y:S01]  /*2d10*/  @!P0 STG.E.U8 desc[UR16][R10.64], R31 ;  /* 0x0000001f0a008986 */ /* 0x0007e2000c101110 */
[----:B------:R-:W-:Y:S05]  /*2d20*/  @P1 BRA `(.L_x_46) ;  /* 0x0000000000041947 */ /* 0x000fea0003800000 */
[----:B------:R0:W5:Y:S02]  /*2d30*/  LDG.E.U8 R29, desc[UR16][R24.64+0x1] ;  /* 0x00000110181d7981 */ /* 0x000164000c1e1100 */
.L_x_46:
[----:B------:R-:W-:Y:S05]  /*2d40*/  BSYNC B1 ;  /* 0x0000000000017941 */ /* 0x000fea0003800000 */
.L_x_45:
[----:B-----5:R-:W-:Y:S01]  /*2d50*/  LOP3.LUT R29, R29, 0xff, RZ, 0xc0, !PT ;  /* 0x000000ff1d1d7812 */ /* 0x020fe200078ec0ff */
[----:B------:R-:W-:Y:S01]  /*2d60*/  BSSY B1, `(.L_x_47) ;  /* 0x000000c000017945 */ /* 0x000fe20003800000 */
[----:B------:R-:W-:Y:S02]  /*2d70*/  ISETP.GE.AND P0, PT, R28, 0x9, PT ;  /* 0x000000091c00780c */ /* 0x000fe40003f06270 */
[----:B------:R-:W-:Y:S02]  /*2d80*/  F2FP.F16.E4M3.UNPACK_B R29, R29 ;  /* 0x0000001dff1d723e */ /* 0x000fe400020006ff */
[----:B------:R-:W-:-:S03]  /*2d90*/  ISETP.LT.OR P2, PT, R27, 0x1, !P0 ;  /* 0x000000011b00780c */ /* 0x000fc60004741670 */
[----:B------:R-:W-:-:S05]  /*2da0*/  HADD2.F32 R29, -RZ, R29.H0_H0 ;  /* 0x2000001dff1d7230 */ /* 0x000fca0000004100 */
[----:B------:R-:W-:-:S04]  /*2db0*/  FMUL R29, R29, R12 ;  /* 0x0000000c1d1d7220 */ /* 0x000fc80000400000 */
[----:B------:R-:W-:-:S05]  /*2dc0*/  FFMA R29, R78, R7, R29 ;  /* 0x000000074e1d7223 */ /* 0x000fca000000001d */
[----:B---3--:R-:W-:Y:S02]  /*2dd0*/  F2FP.SATFINITE.E4M3.F32.PACK_AB_MERGE_C R31, RZ, R29, RZ ;  /* 0x0000001dff1f723e */ /* 0x008fe400048070ff */
[----:B------:R-:W-:-:S03]  /*2de0*/  PRMT R29, RZ, 0x7610, R29 ;  /* 0x00007610ff1d7816 */ /* 0x000fc6000000001d */
[----:B------:R3:W-:Y:S01]  /*2df0*/  @!P1 STG.E.U8 desc[UR16][R10.64+0x1], R31 ;  /* 0x0000011f0a009986 */ /* 0x0007e2000c101110 */
[----:B------:R-:W-:Y:S05]  /*2e00*/  @P2 BRA `(.L_x_48) ;  /* 0x0000000000042947 */ /* 0x000fea0003800000 */
[----:B------:R0:W5:Y:S02]  /*2e10*/  LDG.E.U8 R29, desc[UR16][R14.64+0x8] ;  /* 0x000008100e1d7981 */ /* 0x000164000c1e1100 */
.L_x_48:
[----:B------:R-:W-:Y:S05]  /*2e20*/  BSYNC B1 ;  /* 0x0000000000017941 */ /* 0x000fea0003800000 */
.L_x_47:
        /* <DEDUP_REMOVED lines=13> */
.L_x_50:
[----:B------:R-:W-:Y:S05]  /*2f00*/  BSYNC B1 ;  /* 0x0000000000017941 */ /* 0x000fea0003800000 */
.L_x_49:
[----:B-----5:R-:W-:Y:S01]  /*2f10*/  LOP3.LUT R29, R29, 0xff, RZ, 0xc0, !PT ;  /* 0x000000ff1d1d7812 */ /* 0x020fe200078ec0ff */
[----:B------:R-:W-:Y:S01]  /*2f20*/  BSSY B1, `(.L_x_51) ;  /* 0x000000b000017945 */ /* 0x000fe20003800000 */
[----:B------:R-:W-:Y:S02]  /*2f30*/  ISETP.LT.OR P0, PT, R27, 0x9, !P0 ;  /* 0x000000091b00780c */ /* 0x000fe40004701670 */
[----:B------:R-:W-:-:S05]  /*2f40*/  F2FP.F16.E4M3.UNPACK_B R29, R29 ;  /* 0x0000001dff1d723e */ /* 0x000fca00020006ff */
        /* <DEDUP_REMOVED lines=8> */
.L_x_52:
[----:B------:R-:W-:Y:S05]  /*2fd0*/  BSYNC B1 ;  /* 0x0000000000017941 */ /* 0x000fea0003800000 */
.L_x_51:
        /* <DEDUP_REMOVED lines=12> */
.L_x_54:
[----:B------:R-:W-:Y:S05]  /*30a0*/  BSYNC B1 ;  /* 0x0000000000017941 */ /* 0x000fea0003800000 */
.L_x_53:
        /* <DEDUP_REMOVED lines=13> */
.L_x_56:
[----:B------:R-:W-:Y:S05]  /*3180*/  BSYNC B1 ;  /* 0x0000000000017941 */ /* 0x000fea0003800000 */
.L_x_55:
        /* <DEDUP_REMOVED lines=13> */
.L_x_58:
[----:B------:R-:W-:Y:S05]  /*3260*/  BSYNC B1 ;  /* 0x0000000000017941 */ /* 0x000fea0003800000 */
.L_x_57:
        /* <DEDUP_REMOVED lines=12> */
.L_x_60:
[----:B------:R-:W-:Y:S05]  /*3330*/  BSYNC B1 ;  /* 0x0000000000017941 */ /* 0x000fea0003800000 */
.L_x_59:
        /* <DEDUP_REMOVED lines=12> */
.L_x_62:
[----:B------:R-:W-:Y:S05]  /*3400*/  BSYNC B1 ;  /* 0x0000000000017941 */ /* 0x000fea0003800000 */
.L_x_61:
        /* <DEDUP_REMOVED lines=13> */
.L_x_64:
[----:B------:R-:W-:Y:S05]  /*34e0*/  BSYNC B1 ;  /* 0x0000000000017941 */ /* 0x000fea0003800000 */
.L_x_63:
        /* <DEDUP_REMOVED lines=13> */
.L_x_66:
[----:B------:R-:W-:Y:S05]  /*35c0*/  BSYNC B1 ;  /* 0x0000000000017941 */ /* 0x000fea0003800000 */
.L_x_65:
        /* <DEDUP_REMOVED lines=12> */
.L_x_68:
[----:B------:R-:W-:Y:S05]  /*3690*/  BSYNC B1 ;  /* 0x0000000000017941 */ /* 0x000fea0003800000 */
.L_x_67:
        /* <DEDUP_REMOVED lines=12> */
.L_x_70:
[----:B------:R-:W-:Y:S05]  /*3760*/  BSYNC B1 ;  /* 0x0000000000017941 */ /* 0x000fea0003800000 */
.L_x_69:
        /* <DEDUP_REMOVED lines=13> */
.L_x_72:
[----:B------:R-:W-:Y:S05]  /*3840*/  BSYNC B1 ;  /* 0x0000000000017941 */ /* 0x000fea0003800000 */
.L_x_71:
        /* <DEDUP_REMOVED lines=13> */
.L_x_74:
[----:B------:R-:W-:Y:S05]  /*3920*/  BSYNC B1 ;  /* 0x0000000000017941 */ /* 0x000fea0003800000 */
.L_x_73:
        /* <DEDUP_REMOVED lines=12> */
.L_x_76:
[----:B------:R-:W-:Y:S05]  /*39f0*/  BSYNC B1 ;  /* 0x0000000000017941 */ /* 0x000fea0003800000 */
.L_x_75:
        /* <DEDUP_REMOVED lines=12> */
.L_x_78:
[----:B------:R-:W-:Y:S05]  /*3ac0*/  BSYNC B1 ;  /* 0x0000000000017941 */ /* 0x000fea0003800000 */
.L_x_77:
        /* <DEDUP_REMOVED lines=13> */
.L_x_80:
[----:B------:R-:W-:Y:S05]  /*3ba0*/  BSYNC B1 ;  /* 0x0000000000017941 */ /* 0x000fea0003800000 */
.L_x_79:
        /* <DEDUP_REMOVED lines=13> */
.L_x_82:
[----:B------:R-:W-:Y:S05]  /*3c80*/  BSYNC B1 ;  /* 0x0000000000017941 */ /* 0x000fea0003800000 */
.L_x_81:
        /* <DEDUP_REMOVED lines=12> */
.L_x_84:
[----:B------:R-:W-:Y:S05]  /*3d50*/  BSYNC B1 ;  /* 0x0000000000017941 */ /* 0x000fea0003800000 */
.L_x_83:
[----:B-----5:R-:W-:Y:S01]  /*3d60*/  LOP3.LUT R29, R29, 0xff, RZ, 0xc0, !PT ;  /* 0x000000ff1d1d7812 */ /* 0x020fe200078ec0ff */
[----:B------:R-:W-:Y:S01]  /*3d70*/  BSSY B1, `(.L_x_85) ;  /* 0x000000b000017945 */ /* 0x000fe20003800000 */
[----:B------:R-:W-:Y:S02]  /*3d80*/  ISETP.LT.OR P1, PT, R27, 0x9, !P1 ;  /* 0x000000091b00780c */ /* 0x000fe40004f21670 */
[----:B------:R-:W-:-:S05]  /*3d90*/  F2FP.F16.E4M3.UNPACK_B R29, R29 ;  /* 0x0000001dff1d723e */ /* 0x000fca00020006ff */
[----:B------:R-:W-:-:S05]  /*3da0*/  HADD2.F32 R29, -RZ, R29.H0_H0 ;  /* 0x2000001dff1d7230 */ /* 0x000fca0000004100 */
[----:B------:R-:W-:-:S04]  /*3db0*/  FMUL R30, R29, R12 ;  /* 0x0000000c1d1e7220 */ /* 0x000fc80000400000 */
[----:B------:R-:W-:Y:S01]  /*3dc0*/  FFMA R30, R23, R7, R30 ;  /* 0x00000007171e7223 */ /* 0x000fe2000000001e */
[----:B------:R-:W-:-:S04]  /*3dd0*/  PRMT R23, RZ, 0x7610, R23 ;  /* 0x00007610ff177816 */ /* 0x000fc80000000017 */
[----:B------:R-:W-:-:S05]  /*3de0*/  F2FP.SATFINITE.E4M3.F32.PACK_AB_MERGE_C R29, RZ, R30, RZ ;  /* 0x0000001eff1d723e */ /* 0x000fca00048070ff */
[----:B------:R0:W-:Y:S01]  /*3df0*/  @!P0 STG.E.U8 desc[UR16][R10.64+0x28], R29 ;  /* 0x0000281d0a008986 */ /* 0x0001e2000c101110 */
[----:B------:R-:W-:Y:S05]  /*3e00*/  @P1 BRA `(.L_x_86) ;  /* 0x0000000000041947 */ /* 0x000fea0003800000 */
[----:B------:R0:W5:Y:S02]  /*3e10*/  LDG.E.U8 R23, desc[UR16][R24.64+0x29] ;  /* 0x0000291018177981 */ /* 0x000164000c1e1100 */
.L_x_86:
[----:B------:R-:W-:Y:S05]  /*3e20*/  BSYNC B1 ;  /* 0x0000000000017941 */ /* 0x000fea0003800000 */
.L_x_85:
        /* <DEDUP_REMOVED lines=8> */
[----:B0-----:R-:W-:Y:S02]  /*3eb0*/  F2FP.SATFINITE.E4M3.F32.PACK_AB_MERGE_C R29, RZ, R23, RZ ;  /* 0x00000017ff1d723e */ /* 0x001fe400048070ff */
[----:B------:R-:W-:-:S03]  /*3ec0*/  PRMT R23, RZ, 0x7610, R23 ;  /* 0x00007610ff177816 */ /* 0x000fc60000000017 */
[----:B------:R0:W-:Y:S01]  /*3ed0*/  @!P1 STG.E.U8 desc[UR16][R10.64+0x29], R29 ;  /* 0x0000291d0a009986 */ /* 0x0001e2000c101110 */
[----:B------:R-:W-:Y:S05]  /*3ee0*/  @P2 BRA `(.L_x_88) ;  /* 0x0000000000042947 */ /* 0x000fea0003800000 */
[----:B------:R0:W5:Y:S02]  /*3ef0*/  LDG.E.U8 R23, desc[UR16][R14.64+0x30] ;  /* 0x000030100e177981 */ /* 0x000164000c1e1100 */
.L_x_88:
[----:B------:R-:W-:Y:S05]  /*3f00*/  BSYNC B1 ;  /* 0x0000000000017941 */ /* 0x000fea0003800000 */
.L_x_87:
[----:B-----5:R-:W-:Y:S01]  /*3f10*/  LOP3.LUT R23, R23, 0xff, RZ, 0xc0, !PT ;  /* 0x000000ff17177812 */ /* 0x020fe200078ec0ff */
[----:B------:R-:W-:Y:S01]  /*3f20*/  BSSY B1, `(.L_x_89) ;  /* 0x000000c000017945 */ /* 0x000fe20003800000 */
[----:B------:R-:W-:Y:S02]  /*3f30*/  ISETP.GE.AND P1, PT, R28, 0x32, PT ;  /* 0x000000321c00780c */ /* 0x000fe40003f26270 */
[----:B------:R-:W-:Y:S02]  /*3f40*/  F2FP.F16.E4M3.UNPACK_B R23, R23 ;  /* 0x00000017ff17723e */ /* 0x000fe400020006ff */
[----:B------:R-:W-:-:S03]  /*3f50*/  ISETP.LT.OR P3, PT, R27, 0x1, !P1 ;  /* 0x000000011b00780c */ /* 0x000fc60004f61670 */
        /* <DEDUP_REMOVED lines=8> */
.L_x_90:
[----:B------:R-:W-:Y:S05]  /*3fe0*/  BSYNC B1 ;  /* 0x0000000000017941 */ /* 0x000fea0003800000 */
.L_x_89:
[----:B-----5:R-:W-:Y:S01]  /*3ff0*/  LOP3.LUT R21, R21, 0xff, RZ, 0xc0, !PT ;  /* 0x000000ff15157812 */ /* 0x020fe200078ec0ff */
[----:B------:R-:W-:Y:S01]  /*4000*/  BSSY B1, `(.L_x_91) ;  /* 0x000000b000017945 */ /* 0x000fe20003800000 */
[----:B------:R-:W-:Y:S02]  /*4010*/  ISETP.LT.OR P0, PT, R27, 0x9, !P0 ;  /* 0x000000091b00780c */ /* 0x000fe40004701670 */
[----:B------:R-:W-:-:S05]  /*4020*/  F2FP.F16.E4M3.UNPACK_B R21, R21 ;  /* 0x00000015ff15723e */ /* 0x000fca00020006ff */
        /* <DEDUP_REMOVED lines=8> */
.L_x_92:
[----:B------:R-:W-:Y:S05]  /*40b0*/  BSYNC B1 ;  /* 0x0000000000017941 */ /* 0x000fea0003800000 */
.L_x_91:
        /* <DEDUP_REMOVED lines=12> */
.L_x_94:
[----:B------:R-:W-:Y:S05]  /*4180*/  BSYNC B1 ;  /* 0x0000000000017941 */ /* 0x000fea0003800000 */
.L_x_93:
        /* <DEDUP_REMOVED lines=13> */
.L_x_96:
[----:B------:R-:W-:Y:S05]  /*4260*/  BSYNC B1 ;  /* 0x0000000000017941 */ /* 0x000fea0003800000 */
.L_x_95:
        /* <DEDUP_REMOVED lines=13> */
.L_x_98:
[----:B------:R-:W-:Y:S05]  /*4340*/  BSYNC B1 ;  /* 0x0000000000017941 */ /* 0x000fea0003800000 */
.L_x_97:
[----:B-----5:R-:W-:Y:S01]  /*4350*/  LOP3.LUT R17, R17, 0xff, RZ, 0xc0, !PT ;  /* 0x000000ff11117812 */ /* 0x020fe200078ec0ff */
[----:B------:R-:W-:Y:S01]  /*4360*/  BSSY B1, `(.L_x_99) ;  /* 0x000000b000017945 */ /* 0x000fe20003800000 */
[----:B------:R-:W-:Y:S02]  /*4370*/  ISETP.LT.OR P0, PT, R27, 0x9, !P0 ;  /* 0x000000091b00780c */ /* 0x000fe40004701670 */
[----:B------:R-:W-:Y:S02]  /*4380*/  F2FP.F16.E4M3.UNPACK_B R17, R17 ;  /* 0x00000011ff11723e */ /* 0x000fe400020006ff */
[----:B0-2---:R-:W-:-:S03]  /*4390*/  PRMT R14, RZ, 0x7610, R14 ;  /* 0x00007610ff0e7816 */ /* 0x005fc6000000000e */
[----:B------:R-:W-:-:S05]  /*43a0*/  HADD2.F32 R17, -RZ, R17.H0_H0 ;  /* 0x20000011ff117230 */ /* 0x000fca0000004100 */
[----:B------:R-:W-:-:S04]  /*43b0*/  FMUL R17, R17, R12 ;  /* 0x0000000c11117220 */ /* 0x000fc80000400000 */
[----:B------:R-:W-:-:S05]  /*43c0*/  FFMA R17, R18, R7, R17 ;  /* 0x0000000712117223 */ /* 0x000fca0000000011 */
[----:B------:R-:W-:-:S05]  /*43d0*/  F2FP.SATFINITE.E4M3.F32.PACK_AB_MERGE_C R17, RZ, R17, RZ ;  /* 0x00000011ff11723e */ /* 0x000fca00048070ff */
[----:B------:R0:W-:Y:S01]  /*43e0*/  @!P3 STG.E.U8 desc[UR16][R8.64+0x39], R17 ;  /* 0x000039110800b986 */ /* 0x0001e2000c101110 */
[----:B------:R-:W-:Y:S05]  /*43f0*/  @P0 BRA `(.L_x_100) ;  /* 0x0000000000040947 */ /* 0x000fea0003800000 */
[----:B------:R2:W5:Y:S02]  /*4400*/  LDG.E.U8 R14, desc[UR16][R24.64+0x38] ;  /* 0x00003810180e7981 */ /* 0x000564000c1e1100 */
.L_x_100:
[----:B------:R-:W-:Y:S05]  /*4410*/  BSYNC B1 ;  /* 0x0000000000017941 */ /* 0x000fea0003800000 */
.L_x_99:
[----:B-----5:R-:W-:Y:S01]  /*4420*/  LOP3.LUT R14, R14, 0xff, RZ, 0xc0, !PT ;  /* 0x000000ff0e0e7812 */ /* 0x020fe200078ec0ff */
[----:B------:R-:W-:Y:S01]  /*4430*/  BSSY B1, `(.L_x_101) ;  /* 0x000000b000017945 */ /* 0x000fe20003800000 */
[----:B------:R-:W-:Y:S02]  /*4440*/  ISETP.LT.OR P1, PT, R27, 0x9, !P1 ;  /* 0x000000091b00780c */ /* 0x000fe40004f21670 */
[----:B------:R-:W-:-:S05]  /*4450*/  F2FP.F16.E4M3.UNPACK_B R14, R14 ;  /* 0x0000000eff0e723e */ /* 0x000fca00020006ff */
[----:B01-3--:R-:W-:-:S05]  /*4460*/  HADD2.F32 R9, -RZ, R14.H0_H0 ;  /* 0x2000000eff097230 */ /* 0x00bfca0000004100 */
[----:B------:R-:W-:-:S04]  /*4470*/  FMUL R8, R9, R12 ;  /* 0x0000000c09087220 */ /* 0x000fc80000400000 */
[----:B------:R-:W-:-:S05]  /*4480*/  FFMA R8, R13, R7, R8 ;  /* 0x000000070d087223 */ /* 0x000fca0000000008 */
[----:B------:R-:W-:Y:S02]  /*4490*/  F2FP.SATFINITE.E4M3.F32.PACK_AB_MERGE_C R9, RZ, R8, RZ ;  /* 0x00000008ff09723e */ /* 0x000fe400048070ff */
[----:B------:R-:W-:-:S03]  /*44a0*/  PRMT R8, RZ, 0x7610, R8 ;  /* 0x00007610ff087816 */ /* 0x000fc60000000008 */
[----:B------:R0:W-:Y:S01]  /*44b0*/  @!P0 STG.E.U8 desc[UR16][R10.64+0x38], R9 ;  /* 0x000038090a008986 */ /* 0x0001e2000c101110 */
[----:B------:R-:W-:Y:S05]  /*44c0*/  @P1 BRA `(.L_x_102) ;  /* 0x0000000000041947 */ /* 0x000fea0003800000 */
[----:B------:R1:W5:Y:S02]  /*44d0*/  LDG.E.U8 R8, desc[UR16][R24.64+0x39] ;  /* 0x0000391018087981 */ /* 0x000364000c1e1100 */
.L_x_102:
[----:B------:R-:W-:Y:S05]  /*44e0*/  BSYNC B1 ;  /* 0x0000000000017941 */ /* 0x000fea0003800000 */
.L_x_101:
[----:B------:R-:W-:Y:S05]  /*44f0*/  @P1 BRA `(.L_x_103) ;  /* 0x0000000800601947 */ /* 0x000fea0003800000 */
[----:B-----5:R-:W-:-:S04]  /*4500*/  LOP3.LUT R8, R8, 0xff, RZ, 0xc0, !PT ;  /* 0x000000ff08087812 */ /* 0x020fc800078ec0ff */
[----:B------:R-:W-:-:S05]  /*4510*/  F2FP.F16.E4M3.UNPACK_B R8, R8 ;  /* 0x00000008ff08723e */ /* 0x000fca00020006ff */
[----:B0-----:R-:W-:-:S05]  /*4520*/  HADD2.F32 R9, -RZ, R8.H0_H0 ;  /* 0x20000008ff097230 */ /* 0x001fca0000004100 */
[----:B------:R-:W-:-:S04]  /*4530*/  FMUL R9, R9, R12 ;  /* 0x0000000c09097220 */ /* 0x000fc80000400000 */
[----:B------:R-:W-:-:S05]  /*4540*/  FFMA R9, R16, R7, R9 ;  /* 0x0000000710097223 */ /* 0x000fca0000000009 */
[----:B------:R-:W-:-:S05]  /*4550*/  F2FP.SATFINITE.E4M3.F32.PACK_AB_MERGE_C R9, RZ, R9, RZ ;  /* 0x00000009ff09723e */ /* 0x000fca00048070ff */
[----:B------:R3:W-:Y:S01]  /*4560*/  STG.E.U8 desc[UR16][R10.64+0x39], R9 ;  /* 0x000039090a007986 */ /* 0x0007e2000c101110 */
[----:B------:R-:W-:Y:S05]  /*4570*/  BRA `(.L_x_103) ;  /* 0x0000000800407947 */ /* 0x000fea0003800000 */
.L_x_38:
[C---:B------:R-:W-:Y:S01]  /*4580*/  ISETP.GE.AND P3, PT, R28.reuse, 0x1, PT ;  /* 0x000000011c00780c */ /* 0x040fe20003f66270 */
[-C--:B--2---:R-:W-:Y:S01]  /*4590*/  FMUL R79, R79, R7.reuse ;  /* 0x000000074f4f7220 */ /* 0x084fe20000400000 */
[----:B------:R-:W-:Y:S01]  /*45a0*/  ISETP.GE.AND P0, PT, R28, 0x2, PT ;  /* 0x000000021c00780c */ /* 0x000fe20003f06270 */
[-C--:B------:R-:W-:Y:S01]  /*45b0*/  FMUL R80, R80, R7.reuse ;  /* 0x0000000750507220 */ /* 0x080fe20000400000 */
[----:B------:R-:W-:Y:S01]  /*45c0*/  ISETP.LT.OR P1, PT, R27, 0x1, !P3 ;  /* 0x000000011b00780c */ /* 0x000fe20005f21670 */
[-C--:B------:R-:W-:Y:S01]  /*45d0*/  FMUL R77, R77, R7.reuse ;  /* 0x000000074d4d7220 */ /* 0x080fe20000400000 */
[C---:B------:R-:W-:Y:S01]  /*45e0*/  ISETP.LT.OR P2, PT, R27.reuse, 0x1, !P0 ;  /* 0x000000011b00780c */ /* 0x040fe20004741670 */
[-C--:B------:R-:W-:Y:S01]  /*45f0*/  FMUL R78, R78, R7.reuse ;  /* 0x000000074e4e7220 */ /* 0x080fe20000400000 */
[----:B------:R-:W-:Y:S01]  /*4600*/  ISETP.LT.OR P3, PT, R27, 0x9, !P3 ;  /* 0x000000091b00780c */ /* 0x000fe20005f61670 */
[----:B------:R-:W-:Y:S01]  /*4610*/  FMUL R75, R75, R7 ;  /* 0x000000074b4b7220 */ /* 0x000fe20000400000 */
[----:B------:R-:W-:Y:S01]  /*4620*/  F2FP.SATFINITE.E4M3.F32.PACK_AB_MERGE_C R79, RZ, R79, RZ ;  /* 0x0000004fff4f723e */ /* 0x000fe200048070ff */
[-C--:B------:R-:W-:Y:S01]  /*4630*/  FMUL R76, R76, R7.reuse ;  /* 0x000000074c4c7220 */ /* 0x080fe20000400000 */
[----:B------:R-:W-:Y:S01]  /*4640*/  F2FP.SATFINITE.E4M3.F32.PACK_AB_MERGE_C R15, RZ, R80, RZ ;  /* 0x00000050ff0f723e */ /* 0x000fe200048070ff */
[----:B------:R-:W-:Y:S01]  /*4650*/  FMUL R74, R74, R7 ;  /* 0x000000074a4a7220 */ /* 0x000fe20000400000 */
[----:B------:R-:W-:Y:S01]  /*4660*/  F2FP.SATFINITE.E4M3.F32.PACK_AB_MERGE_C R77, RZ, R77, RZ ;  /* 0x0000004dff4d723e */ /* 0x000fe200048070ff */
[-C--:B------:R-:W-:Y:S01]  /*4670*/  FMUL R72, R72, R7.reuse ;  /* 0x0000000748487220 */ /* 0x080fe20000400000 */
[----:B------:R-:W-:Y:S01]  /*4680*/  ISETP.LT.OR P0, PT, R27, 0x9, !P0 ;  /* 0x000000091b00780c */ /* 0x000fe20004701670 */
[----:B------:R-:W-:Y:S01]  /*4690*/  @!P1 STG.E.U8 desc[UR16][R8.64], R79 ;  /* 0x0000004f08009986 */ /* 0x000fe2000c101110 */
[C---:B------:R-:W-:Y:S01]  /*46a0*/  ISETP.GE.AND P1, PT, R28.reuse, 0x9, PT ;  /* 0x000000091c00780c */ /* 0x040fe20003f26270 */
[----:B------:R-:W-:Y:S01]  /*46b0*/  FMUL R69, R69, R7 ;  /* 0x0000000745457220 */ /* 0x000fe20000400000 */
[----:B------:R-:W-:Y:S01]  /*46c0*/  F2FP.SATFINITE.E4M3.F32.PACK_AB_MERGE_C R75, RZ, R75, RZ ;  /* 0x0000004bff4b723e */ /* 0x000fe200048070ff */
[----:B------:R0:W-:Y:S01]  /*46d0*/  @!P2 STG.E.U8 desc[UR16][R8.64+0x1], R15 ;  /* 0x0000010f0800a986 */ /* 0x0001e2000c101110 */
[----:B------:R-:W-:Y:S01]  /*46e0*/  ISETP.GE.AND P2, PT, R28, 0xa, PT ;  /* 0x0000000a1c00780c */ /* 0x000fe20003f46270 */
[-C--:B------:R-:W-:Y:S01]  /*46f0*/  FMUL R70, R70, R7.reuse ;  /* 0x0000000746467220 */ /* 0x080fe20000400000 */
[----:B------:R-:W-:Y:S01]  /*4700*/  F2FP.SATFINITE.E4M3.F32.PACK_AB_MERGE_C R25, RZ, R76, RZ ;  /* 0x0000004cff19723e */ /* 0x000fe200048070ff */
[----:B------:R-:W-:Y:S01]  /*4710*/  @!P3 STG.E.U8 desc[UR16][R10.64], R77 ;  /* 0x0000004d0a00b986 */ /* 0x000fe2000c101110 */
[C---:B------:R-:W-:Y:S01]  /*4720*/  ISETP.LT.OR P3, PT, R27.reuse, 0x1, !P1 ;  /* 0x000000011b00780c */ /* 0x040fe20004f61670 */
[-C--:B------:R-:W-:Y:S01]  /*4730*/  FMUL R68, R68, R7.reuse ;  /* 0x0000000744447220 */ /* 0x080fe20000400000 */
[----:B------:R-:W-:Y:S01]  /*4740*/  ISETP.LT.OR P5, PT, R27, 0x1, !P2 ;  /* 0x000000011b00780c */ /* 0x000fe200057a1670 */
[-C--:B------:R-:W-:Y:S01]  /*4750*/  FMUL R67, R67, R7.reuse ;  /* 0x0000000743437220 */ /* 0x080fe20000400000 */
[----:B------:R-:W-:Y:S01]  /*4760*/  ISETP.LT.OR P1, PT, R27, 0x9, !P1 ;  /* 0x000000091b00780c */ /* 0x000fe20004f21670 */
[-C--:B------:R-:W-:Y:S01]  /*4770*/  FMUL R65, R65, R7.reuse ;  /* 0x0000000741417220 */ /* 0x080fe20000400000 */
[----:B------:R-:W-:Y:S01]  /*4780*/  F2FP.SATFINITE.E4M3.F32.PACK_AB_MERGE_C R29, RZ, R74, RZ ;  /* 0x0000004aff1d723e */ /* 0x000fe200048070ff */
[-C--:B------:R-:W-:Y:S01]  /*4790*/  FMUL R66, R66, R7.reuse ;  /* 0x0000000742427220 */ /* 0x080fe20000400000 */
[----:B0-----:R-:W-:Y:S01]  /*47a0*/  F2FP.SATFINITE.E4M3.F32.PACK_AB_MERGE_C R15, RZ, R78, RZ ;  /* 0x0000004eff0f723e */ /* 0x001fe200048070ff */
[-C--:B------:R-:W-:Y:S01]  /*47b0*/  FMUL R64, R64, R7.reuse ;  /* 0x0000000740407220 */ /* 0x080fe20000400000 */
[----:B------:R-:W-:Y:S01]  /*47c0*/  ISETP.LT.OR P2, PT, R27, 0x9, !P2 ;  /* 0x000000091b00780c */ /* 0x000fe20005741670 */
[-C--:B------:R-:W-:Y:S01]  /*47d0*/  FMUL R63, R63, R7.reuse ;  /* 0x000000073f3f7220 */ /* 0x080fe20000400000 */
[----:B------:R-:W-:Y:S01]  /*47e0*/  F2FP.SATFINITE.E4M3.F32.PACK_AB_MERGE_C R31, RZ, R72, RZ ;  /* 0x00000048ff1f723e */ /* 0x000fe200048070ff */
[----:B------:R0:W-:Y:S01]  /*47f0*/  @!P0 STG.E.U8 desc[UR16][R10.64+0x1], R15 ;  /* 0x0000010f0a008986 */ /* 0x0001e2000c101110 */
[C---:B------:R-:W-:Y:S01]  /*4800*/  ISETP.GE.AND P0, PT, R28.reuse, 0x11, PT ;  /* 0x000000111c00780c */ /* 0x040fe20003f06270 */
[----:B------:R-:W-:Y:S01]  /*4810*/  FMUL R61, R61, R7 ;  /* 0x000000073d3d7220 */ /* 0x000fe20000400000 */
[----:B------:R-:W-:Y:S01]  /*4820*/  F2FP.SATFINITE.E4M3.F32.PACK_AB_MERGE_C R69, RZ, R69, RZ ;  /* 0x00000045ff45723e */ /* 0x000fe200048070ff */
[----:B------:R-:W-:Y:S01]  /*4830*/  @!P3 STG.E.U8 desc[UR16][R8.64+0x8], R75 ;  /* 0x0000084b0800b986 */ /* 0x000fe2000c101110 */
[----:B------:R-:W-:Y:S01]  /*4840*/  ISETP.GE.AND P3, PT, R28, 0x12, PT ;  /* 0x000000121c00780c */ /* 0x000fe20003f66270 */
[----:B------:R-:W-:Y:S01]  /*4850*/  FMUL R62, R62, R7 ;  /* 0x000000073e3e7220 */ /* 0x000fe20000400000 */
[----:B------:R-:W-:Y:S01]  /*4860*/  F2FP.SATFINITE.E4M3.F32.PACK_AB_MERGE_C R67, RZ, R67, RZ ;  /* 0x00000043ff43723e */ /* 0x000fe200048070ff */
[----:B------:R1:W-:Y:S01]  /*4870*/  @!P5 STG.E.U8 desc[UR16][R8.64+0x9], R25 ;  /* 0x000009190800d986 */ /* 0x0003e2000c101110 */
[----:B------:R-:W-:Y:S01]  /*4880*/  ISETP.LT.OR P5, PT, R27, 0x1, !P3 ;  /* 0x000000011b00780c */ /* 0x000fe20005fa1670 */
[-C--:B------:R-:W-:Y:S01]  /*4890*/  FMUL R59, R59, R7.reuse ;  /* 0x000000073b3b7220 */ /* 0x080fe20000400000 */
[C---:B------:R-:W-:Y:S01]  /*48a0*/  ISETP.LT.OR P3, PT, R27.reuse, 0x9, !P3 ;  /* 0x000000091b00780c */ /* 0x040fe20005f61670 */
[----:B------:R-:W-:Y:S01]  /*48b0*/  @!P1 STG.E.U8 desc[UR16][R10.64+0x8], R29 ;  /* 0x0000081d0a009986 */ /* 0x000fe2000c101110 */
[----:B------:R-:W-:Y:S01]  /*48c0*/  ISETP.LT.OR P1, PT, R27, 0x1, !P0 ;  /* 0x000000011b00780c */ /* 0x000fe20004721670 */
[-C--:B------:R-:W-:Y:S01]  /*48d0*/  FMUL R60, R60, R7.reuse ;  /* 0x000000073c3c7220 */ /* 0x080fe20000400000 */
[----:B0-----:R-:W-:Y:S01]  /*48e0*/  F2FP.SATFINITE.E4M3.F32.PACK_AB_MERGE_C R15, RZ, R70, RZ ;  /* 0x00000046ff0f723e */ /* 0x001fe200048070ff */
[----:B------:R-:W-:Y:S01]  /*48f0*/  @!P2 STG.E.U8 desc[UR16][R10.64+0x9], R31 ;  /* 0x0000091f0a00a986 */ /* 0x000fe2000c101110 */
[----:B------:R-:W-:Y:S01]  /*4900*/  ISETP.GE.AND P2, PT, R28, 0x19, PT ;  /* 0x000000191c00780c */ /* 0x000fe20003f46270 */
[-C--:B------:R-:W-:Y:S01]  /*4910*/  FMUL R57, R57, R7.reuse ;  /* 0x0000000739397220 */ /* 0x080fe20000400000 */
[C---:B------:R-:W-:Y:S01]  /*4920*/  ISETP.LT.OR P0, PT, R27.reuse, 0x9, !P0 ;  /* 0x000000091b00780c */ /* 0x040fe20004701670 */
[-C--:B------:R-:W-:Y:S01]  /*4930*/  FMUL R58, R58, R7.reuse ;  /* 0x000000073a3a7220 */ /* 0x080fe20000400000 */
[----:B------:R-:W-:Y:S01]  /*4940*/  ISETP.LT.OR P6, PT, R27, 0x1, !P2 ;  /* 0x000000011b00780c */ /* 0x000fe200057c1670 */
[----:B------:R0:W-:Y:S01]  /*4950*/  @!P5 STG.E.U8 desc[UR16][R8.64+0x11], R15 ;  /* 0x0000110f0800d986 */ /* 0x0001e2000c101110 */
[----:B-1----:R-:W-:Y:S01]  /*4960*/  F2FP.SATFINITE.E4M3.F32.PACK_AB_MERGE_C R25, RZ, R68, RZ ;  /* 0x00000044ff19723e */ /* 0x002fe200048070ff */
[----:B------:R-:W-:Y:S01]  /*4970*/  FMUL R56, R56, R7 ;  /* 0x0000000738387220 */ /* 0x000fe20000400000 */
[----:B------:R-:W-:Y:S01]  /*4980*/  F2FP.SATFINITE.E4M3.F32.PACK_AB_MERGE_C R65, RZ, R65, RZ ;  /* 0x00000041ff41723e */ /* 0x000fe200048070ff */
[----:B------:R-:W-:Y:S01]  /*4990*/  @!P1 STG.E.U8 desc[UR16][R8.64+0x10], R69 ;  /* 0x0000104508009986 */ /* 0x000fe2000c101110 */
[----:B------:R-:W-:Y:S01]  /*49a0*/  ISETP.GE.AND P1, PT, R28, 0x1a, PT ;  /* 0x0000001a1c00780c */ /* 0x000fe20003f26270 */
[-C--:B------:R-:W-:Y:S01]  /*49b0*/  FMUL R23, R23, R7.reuse ;  /* 0x0000000717177220 */ /* 0x080fe20000400000 */
[C---:B------:R-:W-:Y:S01]  /*49c0*/  ISETP.LT.OR P2, PT, R27.reuse, 0x9, !P2 ;  /* 0x000000091b00780c */ /* 0x040fe20005741670 */
[----:B------:R1:W-:Y:S01]  /*49d0*/  @!P3 STG.E.U8 desc[UR16][R10.64+0x11], R25 ;  /* 0x000011190a00b986 */ /* 0x0003e2000c101110 */
[----:B------:R-:W-:Y:S01]  /*49e0*/  ISETP.LT.OR P5, PT, R27, 0x1, !P1 ;  /* 0x000000011b00780c */ /* 0x000fe20004fa1670 */
[-C--:B------:R-:W-:Y:S01]  /*49f0*/  FMUL R21, R21, R7.reuse ;  /* 0x0000000715157220 */ /* 0x080fe20000400000 */
[----:B------:R-:W-:Y:S01]  /*4a00*/  ISETP.LT.OR P3, PT, R27, 0x9, !P1 ;  /* 0x000000091b00780c */ /* 0x000fe20004f61670 */
[----:B------:R-:W-:Y:S01]  /*4a10*/  @!P0 STG.E.U8 desc[UR16][R10.64+0x10], R67 ;  /* 0x000010430a008986 */ /* 0x000fe2000c101110 */
[----:B0-----:R-:W-:Y:S01]  /*4a20*/  F2FP.SATFINITE.E4M3.F32.PACK_AB_MERGE_C R15, RZ, R66, RZ ;  /* 0x00000042ff0f723e */ /* 0x001fe200048070ff */
[-C--:B------:R-:W-:Y:S01]  /*4a30*/  FMUL R22, R22, R7.reuse ;  /* 0x0000000716167220 */ /* 0x080fe20000400000 */
[C---:B------:R-:W-:Y:S01]  /*4a40*/  ISETP.GE.AND P0, PT, R28.reuse, 0x21, PT ;  /* 0x000000211c00780c */ /* 0x040fe20003f06270 */
[----:B------:R-:W-:Y:S01]  /*4a50*/  @!P6 STG.E.U8 desc[UR16][R8.64+0x18], R65 ;  /* 0x000018410800e986 */ /* 0x000fe2000c101110 */
[----:B------:R-:W-:Y:S01]  /*4a60*/  ISETP.GE.AND P1, PT, R28, 0x22, PT ;  /* 0x000000221c00780c */ /* 0x000fe20003f26270 */
[-C--:B------:R-:W-:Y:S01]  /*4a70*/  FMUL R19, R19, R7.reuse ;  /* 0x0000000713137220 */ /* 0x080fe20000400000 */
[C---:B------:R-:W-:Y:S01]  /*4a80*/  ISETP.LT.OR P6, PT, R27.reuse, 0x1, !P0 ;  /* 0x000000011b00780c */ /* 0x040fe200047c1670 */
[-C--:B------:R-:W-:Y:S01]  /*4a90*/  FMUL R20, R20, R7.reuse ;  /* 0x0000000714147220 */ /* 0x080fe20000400000 */
[----:B-1----:R-:W-:Y:S01]  /*4aa0*/  F2FP.SATFINITE.E4M3.F32.PACK_AB_MERGE_C R25, RZ, R64, RZ ;  /* 0x00000040ff19723e */ /* 0x002fe200048070ff */
[----:B------:R0:W-:Y:S01]  /*4ab0*/  @!P5 STG.E.U8 desc[UR16][R8.64+0x19], R15 ;  /* 0x0000190f0800d986 */ /* 0x0001e2000c101110 */
[----:B------:R-:W-:Y:S01]  /*4ac0*/  ISETP.LT.OR P5, PT, R27, 0x1, !P1 ;  /* 0x000000011b00780c */ /* 0x000fe20004fa1670 */
[----:B------:R-:W-:Y:S01]  /*4ad0*/  FMUL R17, R17, R7 ;  /* 0x0000000711117220 */ /* 0x000fe20000400000 */
[----:B------:R-:W-:Y:S01]  /*4ae0*/  F2FP.SATFINITE.E4M3.F32.PACK_AB_MERGE_C R63, RZ, R63, RZ ;  /* 0x0000003fff3f723e */ /* 0x000fe200048070ff */
[----:B------:R1:W-:Y:S01]  /*4af0*/  @!P3 STG.E.U8 desc[UR16][R10.64+0x19], R25 ;  /* 0x000019190a00b986 */ /* 0x0003e2000c101110 */
[----:B------:R-:W-:Y:S01]  /*4b00*/  F2FP.SATFINITE.E4M3.F32.PACK_AB_MERGE_C R61, RZ, R61, RZ ;  /* 0x0000003dff3d723e */ /* 0x000fe200048070ff */
[-C--:B------:R-:W-:Y:S01]  /*4b10*/  FMUL R18, R18, R7.reuse ;  /* 0x0000000712127220 */ /* 0x080fe20000400000 */
[----:B------:R-:W-:Y:S01]  /*4b20*/  F2FP.SATFINITE.E4M3.F32.PACK_AB_MERGE_C R29, RZ, R62, RZ ;  /* 0x0000003eff1d723e */ /* 0x000fe200048070ff */
[----:B------:R-:W-:Y:S01]  /*4b30*/  @!P2 STG.E.U8 desc[UR16][R10.64+0x18], R63 ;  /* 0x0000183f0a00a986 */ /* 0x000fe2000c101110 */
[----:B------:R-:W-:Y:S01]  /*4b40*/  ISETP.LT.OR P3, PT, R27, 0x9, !P1 ;  /* 0x000000091b00780c */ /* 0x000fe20004f61670 */
[-C--:B------:R-:W-:Y:S01]  /*4b50*/  FMUL R13, R13, R7.reuse ;  /* 0x000000070d0d7220 */ /* 0x080fe20000400000 */
[----:B------:R-:W-:Y:S01]  /*4b60*/  ISETP.GE.AND P2, PT, R28, 0x29, PT ;  /* 0x000000291c00780c */ /* 0x000fe20003f46270 */
[----:B------:R-:W-:Y:S01]  /*4b70*/  @!P6 STG.E.U8 desc[UR16][R8.64+0x20], R61 ;  /* 0x0000203d0800e986 */ /* 0x000fe2000c101110 */
[C---:B------:R-:W-:Y:S01]  /*4b80*/  ISETP.LT.OR P0, PT, R27.reuse, 0x9, !P0 ;  /* 0x000000091b00780c */ /* 0x040fe20004701670 */
[----:B------:R-:W-:Y:S01]  /*4b90*/  FMUL R16, R16, R7 ;  /* 0x0000000710107220 */ /* 0x000fe20000400000 */
[----:B------:R-:W-:Y:S01]  /*4ba0*/  ISETP.GE.AND P1, PT, R28, 0x2a, PT ;  /* 0x0000002a1c00780c */ /* 0x000fe20003f26270 */
[----:B------:R-:W-:Y:S01]  /*4bb0*/  @!P5 STG.E.U8 desc[UR16][R8.64+0x21], R29 ;  /* 0x0000211d0800d986 */ /* 0x000fe2000c101110 */
[----:B------:R-:W-:-:S02]  /*4bc0*/  ISETP.LT.OR P6, PT, R27, 0x1, !P2 ;  /* 0x000000011b00780c */ /* 0x000fc400057c1670 */
[C---:B------:R-:W-:Y:S02]  /*4bd0*/  ISETP.LT.OR P5, PT, R27.reuse, 0x1, !P1 ;  /* 0x000000011b00780c */ /* 0x040fe40004fa1670 */
[----:B------:R-:W-:Y:S02]  /*4be0*/  F2FP.SATFINITE.E4M3.F32.PACK_AB_MERGE_C R59, RZ, R59, RZ ;  /* 0x0000003bff3b723e */ /* 0x000fe400048070ff */
[----:B0-----:R-:W-:Y:S02]  /*4bf0*/  F2FP.SATFINITE.E4M3.F32.PACK_AB_MERGE_C R15, RZ, R60, RZ ;  /* 0x0000003cff0f723e */ /* 0x001fe400048070ff */
[----:B------:R-:W-:Y:S01]  /*4c00*/  F2FP.SATFINITE.E4M3.F32.PACK_AB_MERGE_C R57, RZ, R57, RZ ;  /* 0x00000039ff39723e */ /* 0x000fe200048070ff */
[----:B------:R-:W-:Y:S01]  /*4c10*/  @!P0 STG.E.U8 desc[UR16][R10.64+0x20], R59 ;  /* 0x0000203b0a008986 */ /* 0x000fe2000c101110 */
[----:B-1----:R-:W-:Y:S02]  /*4c20*/  F2FP.SATFINITE.E4M3.F32.PACK_AB_MERGE_C R25, RZ, R58, RZ ;  /* 0x0000003aff19723e */ /* 0x002fe400048070ff */
[C---:B------:R-:W-:Y:S01]  /*4c30*/  ISETP.LT.OR P1, PT, R27.reuse, 0x9, !P1 ;  /* 0x000000091b00780c */ /* 0x040fe20004f21670 */
[----:B------:R0:W-:Y:S01]  /*4c40*/  @!P3 STG.E.U8 desc[UR16][R10.64+0x21], R15 ;  /* 0x0000210f0a00b986 */ /* 0x0001e2000c101110 */
[----:B------:R-:W-:-:S02]  /*4c50*/  ISETP.LT.OR P2, PT, R27, 0x9, !P2 ;  /* 0x000000091b00780c */ /* 0x000fc40005741670 */
[C---:B------:R-:W-:Y:S01]  /*4c60*/  ISETP.GE.AND P3, PT, R28.reuse, 0x31, PT ;  /* 0x000000311c00780c */ /* 0x040fe20003f66270 */
[----:B------:R-:W-:Y:S01]  /*4c70*/  @!P6 STG.E.U8 desc[UR16][R8.64+0x28], R57 ;  /* 0x000028390800e986 */ /* 0x000fe2000c101110 */
[----:B------:R-:W-:Y:S02]  /*4c80*/  ISETP.GE.AND P0, PT, R28, 0x32, PT ;  /* 0x000000321c00780c */ /* 0x000fe40003f06270 */
[----:B------:R-:W-:Y:S01]  /*4c90*/  F2FP.SATFINITE.E4M3.F32.PACK_AB_MERGE_C R23, RZ, R23, RZ ;  /* 0x00000017ff17723e */ /* 0x000fe200048070ff */
[----:B------:R1:W-:Y:S01]  /*4ca0*/  @!P5 STG.E.U8 desc[UR16][R8.64+0x29], R25 ;  /* 0x000029190800d986 */ /* 0x0003e2000c101110 */
[C---:B------:R-:W-:Y:S02]  /*4cb0*/  ISETP.LT.OR P5, PT, R27.reuse, 0x1, !P3 ;  /* 0x000000011b00780c */ /* 0x040fe40005fa1670 */
[----:B------:R-:W-:Y:S02]  /*4cc0*/  ISETP.LT.OR P6, PT, R27, 0x1, !P0 ;  /* 0x000000011b00780c */ /* 0x000fe400047c1670 */
[----:B0-----:R-:W-:Y:S01]  /*4cd0*/  F2FP.SATFINITE.E4M3.F32.PACK_AB_MERGE_C R15, RZ, R56, RZ ;  /* 0x00000038ff0f723e */ /* 0x001fe200048070ff */
[----:B------:R-:W-:Y:S01]  /*4ce0*/  @!P2 STG.E.U8 desc[UR16][R10.64+0x28], R23 ;  /* 0x000028170a00a986 */ /* 0x000fe2000c101110 */
[----:B------:R-:W-:-:S02]  /*4cf0*/  F2FP.SATFINITE.E4M3.F32.PACK_AB_MERGE_C R21, RZ, R21, RZ ;  /* 0x00000015ff15723e */ /* 0x000fc400048070ff */
[C---:B------:R-:W-:Y:S01]  /*4d00*/  ISETP.GE.AND P2, PT, R28.reuse, 0x3a, PT ;  /* 0x0000003a1c00780c */ /* 0x040fe20003f46270 */
[----:B------:R0:W-:Y:S01]  /*4d10*/  @!P1 STG.E.U8 desc[UR16][R10.64+0x29], R15 ;  /* 0x0000290f0a009986 */ /* 0x0001e2000c101110 */
[C---:B------:R-:W-:Y:S02]  /*4d20*/  ISETP.LT.OR P1, PT, R27.reuse, 0x9, !P3 ;  /* 0x000000091b00780c */ /* 0x040fe40005f21670 */
[----:B-1----:R-:W-:Y:S01]  /*4d30*/  F2FP.SATFINITE.E4M3.F32.PACK_AB_MERGE_C R25, RZ, R22, RZ ;  /* 0x00000016ff19723e */ /* 0x002fe200048070ff */
[----:B------:R1:W-:Y:S01]  /*4d40*/  @!P5 STG.E.U8 desc[UR16][R8.64+0x30], R21 ;  /* 0x000030150800d986 */ /* 0x0003e2000c101110 */
[----:B------:R-:W-:Y:S02]  /*4d50*/  ISETP.GE.AND P3, PT, R28, 0x39, PT ;  /* 0x000000391c00780c */ /* 0x000fe40003f66270 */
[C---:B------:R-:W-:Y:S01]  /*4d60*/  ISETP.LT.OR P0, PT, R27.reuse, 0x9, !P0 ;  /* 0x000000091b00780c */ /* 0x040fe20004701670 */
[----:B------:R2:W-:Y:S01]  /*4d70*/  @!P6 STG.E.U8 desc[UR16][R8.64+0x31], R25 ;  /* 0x000031190800e986 */ /* 0x0005e2000c101110 */
[----:B------:R-:W-:-:S02]  /*4d80*/  ISETP.LT.OR P5, PT, R27, 0x1, !P3 ;  /* 0x000000011b00780c */ /* 0x000fc40005fa1670 */
[C---:B------:R-:W-:Y:S02]  /*4d90*/  ISETP.LT.OR P6, PT, R27.reuse, 0x1, !P2 ;  /* 0x000000011b00780c */ /* 0x040fe400057c1670 */
[C---:B------:R-:W-:Y:S02]  /*4da0*/  ISETP.LT.OR P3, PT, R27.reuse, 0x9, !P3 ;  /* 0x000000091b00780c */ /* 0x040fe40005f61670 */
[----:B------:R-:W-:Y:S02]  /*4db0*/  ISETP.LT.OR P2, PT, R27, 0x9, !P2 ;  /* 0x000000091b00780c */ /* 0x000fe40005741670 */
[----:B------:R-:W-:Y:S02]  /*4dc0*/  F2FP.SATFINITE.E4M3.F32.PACK_AB_MERGE_C R19, RZ, R19, RZ ;  /* 0x00000013ff13723e */ /* 0x000fe400048070ff */
[----:B0-----:R-:W-:Y:S02]  /*4dd0*/  F2FP.SATFINITE.E4M3.F32.PACK_AB_MERGE_C R15, RZ, R20, RZ ;  /* 0x00000014ff0f723e */ /* 0x001fe400048070ff */
[----:B------:R-:W-:Y:S01]  /*4de0*/  F2FP.SATFINITE.E4M3.F32.PACK_AB_MERGE_C R17, RZ, R17, RZ ;  /* 0x00000011ff11723e */ /* 0x000fe200048070ff */
[----:B------:R2:W-:Y:S01]  /*4df0*/  @!P1 STG.E.U8 desc[UR16][R10.64+0x30], R19 ;  /* 0x000030130a009986 */ /* 0x0005e2000c101110 */
[----:B-1----:R-:W-:-:S02]  /*4e00*/  F2FP.SATFINITE.E4M3.F32.PACK_AB_MERGE_C R21, RZ, R18, RZ ;  /* 0x00000012ff15723e */ /* 0x002fc400048070ff */
[----:B------:R-:W-:Y:S01]  /*4e10*/  F2FP.SATFINITE.E4M3.F32.PACK_AB_MERGE_C R13, RZ, R13, RZ ;  /* 0x0000000dff0d723e */ /* 0x000fe200048070ff */
[----:B------:R2:W-:Y:S01]  /*4e20*/  @!P0 STG.E.U8 desc[UR16][R10.64+0x31], R15 ;  /* 0x0000310f0a008986 */ /* 0x0005e2000c101110 */
[----:B------:R-:W-:-:S03]  /*4e30*/  F2FP.SATFINITE.E4M3.F32.PACK_AB_MERGE_C R23, RZ, R16, RZ ;  /* 0x00000010ff17723e */ /* 0x000fc600048070ff */
[----:B------:R2:W-:Y:S04]  /*4e40*/  @!P5 STG.E.U8 desc[UR16][R8.64+0x38], R17 ;  /* 0x000038110800d986 */ /* 0x0005e8000c101110 */
[----:B------:R2:W-:Y:S04]  /*4e50*/  @!P6 STG.E.U8 desc[UR16][R8.64+0x39], R21 ;  /* 0x000039150800e986 */ /* 0x0005e8000c101110 */
[----:B------:R2:W-:Y:S04]  /*4e60*/  @!P3 STG.E.U8 desc[UR16][R10.64+0x38], R13 ;  /* 0x0000380d0a00b986 */ /* 0x0005e8000c101110 */
[----:B------:R2:W-:Y:S02]  /*4e70*/  @!P2 STG.E.U8 desc[UR16][R10.64+0x39], R23 ;  /* 0x000039170a00a986 */ /* 0x0005e4000c101110 */
.L_x_103:
[----:B------:R-:W-:Y:S05]  /*4e80*/  BSYNC B0 ;  /* 0x0000000000007941 */ /* 0x000fea0003800000 */
.L_x_37:
[----:B------:R-:W-:Y:S01]  /*4e90*/  ULDC UR6, c[0x0][0xc] ;  /* 0x0000030000067ab9 */ /* 0x000fe20000000800 */
[----:B------:R-:W-:Y:S01]  /*4ea0*/  ULDC UR7, c[0x0][0x10] ;  /* 0x0000040000077ab9 */ /* 0x000fe20000000800 */
[----:B0-23--:R-:W0:Y:S01]  /*4eb0*/  LDC R9, c[0x0][0x14] ;  /* 0x00000500ff097b82 */ /* 0x00de220000000800 */
[----:B------:R-:W-:Y:S01]  /*4ec0*/  UIMAD.WIDE.U32 UR6, UR6, UR7, URZ ;  /* 0x00000007060672a5 */ /* 0x000fe2000f8e003f */
[----:B-----5:R-:W-:Y:S01]  /*4ed0*/  PRMT R8, RZ, 0x7610, R8 ;  /* 0x00007610ff087816 */ /* 0x020fe20000000008 */
[----:B------:R-:W-:Y:S02]  /*4ee0*/  IMAD.MOV.U32 R15, RZ, RZ, -0x1 ;  /* 0xffffffffff0f7424 */ /* 0x000fe400078e00ff */
[----:B------:R-:W-:Y:S02]  /*4ef0*/  IMAD.MOV.U32 R73, RZ, RZ, -0x1 ;  /* 0xffffffffff497424 */ /* 0x000fe400078e00ff */
[----:B0-----:R-:W-:-:S04]  /*4f00*/  IMAD.WIDE.U32 R4, R9, UR6, R4 ;  /* 0x0000000609047c25 */ /* 0x001fc8000f8e0004 */
[----:B------:R-:W-:Y:S01]  /*4f10*/  IMAD R9, R9, UR7, RZ ;  /* 0x0000000709097c24 */ /* 0x000fe2000f8e02ff */
[----:B------:R-:W-:Y:S02]  /*4f20*/  ULDC.64 UR6, c[0x0][0x650] ;  /* 0x0001940000067ab9 */ /* 0x000fe40000000a00 */
[----:B------:R-:W-:Y:S01]  /*4f30*/  ISETP.GE.U32.AND P0, PT, R4, UR6, PT ;  /* 0x0000000604007c0c */ /* 0x000fe2000bf06070 */
[----:B------:R-:W-:-:S05]  /*4f40*/  IMAD.IADD R5, R5, 0x1, R9 ;  /* 0x0000000105057824 */ /* 0x000fca00078e0209 */
[----:B------:R-:W-:-:S13]  /*4f50*/  ISETP.GE.U32.AND.EX P0, PT, R5, UR7, PT, P0 ;  /* 0x0000000705007c0c */ /* 0x000fda000bf06100 */
[----:B------:R-:W-:Y:S05]  /*4f60*/  @P0 BRA `(.L_x_104) ;  /* 0x0000000400600947 */ /* 0x000fea0003800000 */
[----:B------:R-:W0:Y:S01]  /*4f70*/  S2R R22, SR_CTAID.X ;  /* 0x0000000000167919 */ /* 0x000e220000002500 */
[----:B------:R-:W2:Y:S01]  /*4f80*/  LDC.64 R16, c[0x0][0x628] ;  /* 0x00018a00ff107b82 */ /* 0x000ea20000000a00 */
[----:B------:R-:W-:Y:S01]  /*4f90*/  ULDC UR6, c[0x0][0x150] ;  /* 0x0000540000067ab9 */ /* 0x000fe20000000800 */
[----:B------:R-:W-:Y:S01]  /*4fa0*/  IMAD.MOV.U32 R14, RZ, RZ, R4 ;  /* 0x000000ffff0e7224 */ /* 0x000fe200078e0004 */
[----:B-1--4-:R-:W1:Y:S01]  /*4fb0*/  S2R R24, SR_CTAID.Y ;  /* 0x0000000000187919 */ /* 0x012e620000002600 */
[----:B------:R-:W-:-:S04]  /*4fc0*/  IMAD.MOV.U32 R15, RZ, RZ, R5 ;  /* 0x000000ffff0f7224 */ /* 0x000fc800078e0005 */
[----:B------:R-:W3:Y:S08]  /*4fd0*/  LDC R25, c[0x0][0x144] ;  /* 0x00005100ff197b82 */ /* 0x000ef00000000800 */
[----:B------:R-:W4:Y:S08]  /*4fe0*/  LDC R18, c[0x0][0x630] ;  /* 0x00018c00ff127b82 */ /* 0x000f300000000800 */
[----:B------:R-:W1:Y:S01]  /*4ff0*/  LDC.64 R20, c[0x0][0x620] ;  /* 0x00018800ff147b82 */ /* 0x000e620000000a00 */
[----:B--2---:R-:W-:-:S04]  /*5000*/  ISETP.NE.U32.AND P0, PT, R16, RZ, PT ;  /* 0x000000ff1000720c */ /* 0x004fc80003f05070 */
[----:B------:R-:W-:Y:S02]  /*5010*/  ISETP.NE.AND.EX P0, PT, R17, RZ, PT, P0 ;  /* 0x000000ff1100720c */ /* 0x000fe40003f05300 */
[----:B0-----:R-:W-:-:S05]  /*5020*/  I2FP.F32.U32 R8, R22 ;  /* 0x0000001600087245 */ /* 0x001fca0000201000 */
[----:B------:R-:W-:-:S04]  /*5030*/  FMUL R8, R8, UR6 ;  /* 0x0000000608087c20 */ /* 0x000fc80008400000 */
[----:B------:R0:W2:Y:S02]  /*5040*/  F2I.U32.TRUNC.NTZ R23, R8 ;  /* 0x0000000800177305 */ /* 0x0000a4000020f000 */
[----:B---34-:R-:W-:Y:S05]  /*5050*/  @!P0 BRA `(.L_x_105) ;  /* 0x0000000000288947 */ /* 0x018fea0003800000 */
[----:B------:R-:W3:Y:S02]  /*5060*/  LDC R9, c[0x0][0x634] ;  /* 0x00018d00ff097b82 */ /* 0x000ee40000000800 */
[----:B---3--:R-:W-:-:S05]  /*5070*/  IADD3 R13, P0, R4, R9, RZ ;  /* 0x00000009040d7210 */ /* 0x008fca0007f1e0ff */
[----:B------:R-:W-:-:S04]  /*5080*/  IMAD.X R19, RZ, RZ, R5, P0 ;  /* 0x000000ffff137224 */ /* 0x000fc800000e0605 */
[----:B0-----:R-:W-:-:S04]  /*5090*/  IMAD.WIDE.U32 R8, R19, R16, RZ ;  /* 0x0000001013087225 */ /* 0x001fc800078e00ff */
[----:B------:R-:W-:-:S04]  /*50a0*/  IMAD.WIDE.U32 R10, P0, R13, R17, R8 ;  /* 0x000000110d0a7225 */ /* 0x000fc80007800008 */
[----:B------:R-:W-:-:S04]  /*50b0*/  IMAD.WIDE.U32 R8, R13, R16, RZ ;  /* 0x000000100d087225 */ /* 0x000fc800078e00ff */
[----:B------:R-:W-:Y:S01]  /*50c0*/  IMAD.X R15, RZ, RZ, RZ, P0 ;  /* 0x000000ffff0f7224 */ /* 0x000fe200000e06ff */
[----:B------:R-:W-:Y:S01]  /*50d0*/  IADD3 RZ, P0, R9, R10, RZ ;  /* 0x0000000a09ff7210 */ /* 0x000fe20007f1e0ff */
[----:B------:R-:W-:-:S04]  /*50e0*/  IMAD.MOV.U32 R14, RZ, RZ, R11 ;  /* 0x000000ffff0e7224 */ /* 0x000fc800078e000b */
[----:B------:R-:W-:-:S08]  /*50f0*/  IMAD.WIDE.U32.X R14, R19, R17, R14, P0 ;  /* 0x00000011130e7225 */ /* 0x000fd000000e040e */
.L_x_105:
[----:B------:R-:W3:Y:S01]  /*5100*/  LDC.64 R30, c[0x0][0x640] ;  /* 0x00019000ff1e7b82 */ /* 0x000ee20000000a00 */
[-C--:B------:R-:W-:Y:S01]  /*5110*/  SHF.R.U64 R73, R14, R18.reuse, R15 ;  /* 0x000000120e497219 */ /* 0x080fe2000000120f */
[----:B--2---:R-:W-:Y:S01]  /*5120*/  IMAD.MOV R23, RZ, RZ, -R23 ;  /* 0x000000ffff177224 */ /* 0x004fe200078e0a17 */
[----:B0-----:R-:W-:Y:S01]  /*5130*/  SHF.R.U32.HI R8, RZ, R18, R15 ;  /* 0x00000012ff087219 */ /* 0x001fe2000001160f */
[----:B------:R-:W-:Y:S01]  /*5140*/  ULDC UR6, c[0x0][0x154] ;  /* 0x0000550000067ab9 */ /* 0x000fe20000000800 */
[----:B------:R-:W-:Y:S01]  /*5150*/  IADD3 R11, P0, RZ, -R73, RZ ;  /* 0x80000049ff0b7210 */ /* 0x000fe20007f1e0ff */
[----:B------:R-:W-:Y:S02]  /*5160*/  IMAD R23, R25, R23, R22 ;  /* 0x0000001719177224 */ /* 0x000fe400078e0216 */
[----:B------:R-:W0:Y:S01]  /*5170*/  LDC R14, c[0x0][0x618] ;  /* 0x00018600ff0e7b82 */ /* 0x000e220000000800 */
[----:B------:R-:W-:Y:S02]  /*5180*/  IMAD.MOV.U32 R13, RZ, RZ, 0x1 ;  /* 0x00000001ff0d7424 */ /* 0x000fe400078e00ff */
[----:B------:R-:W-:-:S04]  /*5190*/  IMAD.X R9, RZ, RZ, ~R8, P0 ;  /* 0x000000ffff097224 */ /* 0x000fc800000e0e08 */
[-C--:B-1----:R-:W-:Y:S01]  /*51a0*/  IMAD R10, R9, R20.reuse, RZ ;  /* 0x00000014090a7224 */ /* 0x082fe200078e02ff */
[----:B------:R-:W1:Y:S01]  /*51b0*/  LDC R26, c[0x0][0x608] ;  /* 0x00018200ff1a7b82 */ /* 0x000e620000000800 */
[----:B------:R-:W-:-:S04]  /*51c0*/  IMAD.WIDE.U32 R8, R11, R20, R4 ;  /* 0x000000140b087225 */ /* 0x000fc800078e0004 */
[----:B------:R-:W-:Y:S01]  /*51d0*/  IMAD R11, R11, R21, R10 ;  /* 0x000000150b0b7224 */ /* 0x000fe200078e020a */
[----:B------:R-:W-:Y:S02]  /*51e0*/  I2FP.F32.U32 R10, R24 ;  /* 0x00000018000a7245 */ /* 0x000fe40000201000 */
[----:B------:R-:W2:Y:S01]  /*51f0*/  LDC R28, c[0x0][0x658] ;  /* 0x00019600ff1c7b82 */ /* 0x000ea20000000800 */
[----:B------:R-:W-:Y:S01]  /*5200*/  IMAD.IADD R9, R9, 0x1, R11 ;  /* 0x0000000109097824 */ /* 0x000fe200078e020b */
[----:B---3--:R-:W-:Y:S01]  /*5210*/  ISETP.NE.U32.AND P0, PT, R30, RZ, PT ;  /* 0x000000ff1e00720c */ /* 0x008fe20003f05070 */
[----:B------:R-:W-:Y:S01]  /*5220*/  FMUL R10, R10, UR6 ;  /* 0x000000060a0a7c20 */ /* 0x000fe20008400000 */
[----:B------:R-:W-:Y:S02]  /*5230*/  IMAD.MOV.U32 R11, RZ, RZ, -0x1 ;  /* 0xffffffffff0b7424 */ /* 0x000fe400078e00ff */
[----:B------:R-:W-:Y:S01]  /*5240*/  ISETP.NE.AND.EX P0, PT, R31, RZ, PT, P0 ;  /* 0x000000ff1f00720c */ /* 0x000fe20003f05300 */
[----:B------:R3:W4:Y:S01]  /*5250*/  F2I.U32.TRUNC.NTZ R19, R10 ;  /* 0x0000000a00137305 */ /* 0x000722000020f000 */
[----:B------:R-:W3:Y:S01]  /*5260*/  LDC R21, c[0x0][0x148] ;  /* 0x00005200ff157b82 */ /* 0x000ee20000000800 */
[----:B0-----:R-:W-:-:S02]  /*5270*/  SHF.R.U64 R18, R8, R14, R9 ;  /* 0x0000000e08127219 */ /* 0x001fc40000001209 */
[----:B------:R-:W-:-:S05]  /*5280*/  SHF.R.U32.HI R9, RZ, R14, R9 ;  /* 0x0000000eff097219 */ /* 0x000fca0000011609 */
[----:B------:R-:W0:Y:S01]  /*5290*/  LDC R22, c[0x0][0x600] ;  /* 0x00018000ff167b82 */ /* 0x000e220000000800 */
[-CC-:B-1----:R-:W-:Y:S02]  /*52a0*/  SHF.R.U64 R16, R18, R26.reuse, R9.reuse ;  /* 0x0000001a12107219 */ /* 0x182fe40000001209 */
[----:B------:R-:W-:-:S05]  /*52b0*/  SHF.R.U32.HI R9, RZ, R26, R9 ;  /* 0x0000001aff097219 */ /* 0x000fca0000011609 */
[----:B------:R-:W1:Y:S01]  /*52c0*/  LDC R27, c[0x0][0x648] ;  /* 0x00019200ff1b7b82 */ /* 0x000e620000000800 */
[-CC-:B--2---:R-:W-:Y:S02]  /*52d0*/  SHF.R.U64 R20, R16, R28.reuse, R9.reuse ;  /* 0x0000001c10147219 */ /* 0x184fe40000001209 */
[-C--:B------:R-:W-:Y:S02]  /*52e0*/  SHF.L.U32 R11, R11, R28.reuse, RZ ;  /* 0x0000001c0b0b7219 */ /* 0x080fe400000006ff */
[-C--:B------:R-:W-:Y:S01]  /*52f0*/  SHF.R.U32.HI R9, RZ, R28.reuse, R9 ;  /* 0x0000001cff097219 */ /* 0x080fe20000011609 */
[----:B------:R-:W-:Y:S01]  /*5300*/  IMAD.MOV.U32 R8, RZ, RZ, R20 ;  /* 0x000000ffff087224 */ /* 0x000fe200078e0014 */
[----:B------:R-:W-:Y:S01]  /*5310*/  SHF.L.U32 R26, R13, R28, RZ ;  /* 0x0000001c0d1a7219 */ /* 0x000fe200000006ff */
[----:B------:R-:W2:Y:S01]  /*5320*/  LDC R29, c[0x0][0x638] ;  /* 0x00018e00ff1d7b82 */ /* 0x000ea20000000800 */
[----:B------:R-:W-:-:S07]  /*5330*/  LOP3.LUT R25, RZ, R11, RZ, 0x33, !PT ;  /* 0x0000000bff197212 */ /* 0x000fce00078e33ff */
[----:B------:R-:W0:Y:S01]  /*5340*/  LDC R32, c[0x0][0x610] ;  /* 0x00018400ff207b82 */ /* 0x000e220000000800 */
[----:B----4-:R-:W-:Y:S05]  /*5350*/  @!P0 BRA `(.L_x_106) ;  /* 0x0000000000288947 */ /* 0x010fea0003800000 */
[----:B------:R-:W4:Y:S02]  /*5360*/  LDC R13, c[0x0][0x64c] ;  /* 0x00019300ff0d7b82 */ /* 0x000f240000000800 */
[----:B----4-:R-:W-:-:S05]  /*5370*/  IADD3 R13, P0, R20, R13, RZ ;  /* 0x0000000d140d7210 */ /* 0x010fca0007f1e0ff */
[----:B------:R-:W-:-:S04]  /*5380*/  IMAD.X R17, RZ, RZ, R9, P0 ;  /* 0x000000ffff117224 */ /* 0x000fc800000e0609 */
[----:B------:R-:W-:-:S04]  /*5390*/  IMAD.WIDE.U32 R8, R17, R30, RZ ;  /* 0x0000001e11087225 */ /* 0x000fc800078e00ff */
[----:B---3--:R-:W-:-:S04]  /*53a0*/  IMAD.WIDE.U32 R10, P0, R13, R31, R8 ;  /* 0x0000001f0d0a7225 */ /* 0x008fc80007800008 */
[----:B------:R-:W-:-:S04]  /*53b0*/  IMAD.WIDE.U32 R8, R13, R30, RZ ;  /* 0x0000001e0d087225 */ /* 0x000fc800078e00ff */
[----:B------:R-:W-:Y:S01]  /*53c0*/  IMAD.X R15, RZ, RZ, RZ, P0 ;  /* 0x000000ffff0f7224 */ /* 0x000fe200000e06ff */
[----:B------:R-:W-:Y:S01]  /*53d0*/  IADD3 RZ, P0, R9, R10, RZ ;  /* 0x0000000a09ff7210 */ /* 0x000fe20007f1e0ff */
[----:B------:R-:W-:-:S04]  /*53e0*/  IMAD.MOV.U32 R14, RZ, RZ, R11 ;  /* 0x000000ffff0e7224 */ /* 0x000fc800078e000b */
[----:B------:R-:W-:-:S08]  /*53f0*/  IMAD.WIDE.U32.X R8, R17, R31, R14, P0 ;  /* 0x0000001f11087225 */ /* 0x000fd000000e040e */
.L_x_106:
[----:B-1----:R-:W-:Y:S01]  /*5400*/  SHF.R.U64 R8, R8, R27, R9 ;  /* 0x0000001b08087219 */ /* 0x002fe20000001209 */
[----:B0-----:R-:W-:Y:S01]  /*5410*/  VIADD R13, R22, 0xffffffff ;  /* 0xffffffff160d7836 */ /* 0x001fe20000000000 */
[----:B------:R-:W-:Y:S01]  /*5420*/  LOP3.LUT R11, R16, R25, RZ, 0xc0, !PT ;  /* 0x00000019100b7212 */ /* 0x000fe200078ec0ff */
[----:B------:R-:W-:Y:S02]  /*5430*/  IMAD.MOV R19, RZ, RZ, -R19 ;  /* 0x000000ffff137224 */ /* 0x000fe400078e0a13 */
[----:B------:R-:W-:Y:S02]  /*5440*/  IMAD.MOV R9, RZ, RZ, -R8 ;  /* 0x000000ffff097224 */ /* 0x000fe400078e0a08 */
[----:B------:R-:W-:Y:S01]  /*5450*/  IMAD R26, R26, R8, R11 ;  /* 0x000000081a1a7224 */ /* 0x000fe200078e020b */
[----:B------:R-:W-:Y:S01]  /*5460*/  LOP3.LUT R11, R18, R13, RZ, 0xc0, !PT ;  /* 0x0000000d120b7212 */ /* 0x000fe200078ec0ff */
[----:B---3--:R-:W-:Y:S02]  /*5470*/  @P4 IMAD R23, R21, R19, R24 ;  /* 0x0000001315174224 */ /* 0x008fe400078e0218 */
[----:B--2---:R-:W-:-:S02]  /*5480*/  IMAD R8, R9, R29, R20 ;  /* 0x0000001d09087224 */ /* 0x004fc400078e0214 */
[----:B------:R-:W-:Y:S02]  /*5490*/  IMAD R26, R26, R32, R23 ;  /* 0x000000201a1a7224 */ /* 0x000fe400078e0217 */
[----:B------:R-:W-:Y:S02]  /*54a0*/  IMAD R9, R8, R22, R11 ;  /* 0x0000001608097224 */ /* 0x000fe400078e020b */
[----:B------:R-:W-:-:S03]  /*54b0*/  IMAD.MOV.U32 R10, RZ, RZ, 0x1 ;  /* 0x00000001ff0a7424 */ /* 0x000fc600078e00ff */
[----:B------:R-:W-:Y:S02]  /*54c0*/  SEL R15, R9, R26, !P4 ;  /* 0x0000001a090f7207 */ /* 0x000fe40006000000 */
[----:B------:R-:W-:Y:S02]  /*54d0*/  PRMT R8, R10, 0x7610, R8 ;  /* 0x000076100a087816 */ /* 0x000fe40000000008 */
[----:B------:R-:W-:-:S07]  /*54e0*/  SEL R26, R26, R9, !P4 ;  /* 0x000000091a1a7207 */ /* 0x000fce0006000000 */
.L_x_104:
[----:B------:R-:W-:Y:S01]  /*54f0*/  LOP3.LUT P0, RZ, R8, 0xff, RZ, 0xc0, !PT ;  /* 0x000000ff08ff7812 */ /* 0x000fe2000780c0ff */
[----:B------:R-:W-:-:S12]  /*5500*/  IMAD.MOV.U32 R71, RZ, RZ, R26 ;  /* 0x000000ffff477224 */ /* 0x000fd800078e001a */
[----:B------:R-:W-:Y:S05]  /*5510*/  @P0 BRA `(.L_x_107) ;  /* 0xffffffbc00300947 */ /* 0x000fea000383ffff */
[----:B------:R-:W-:Y:S05]  /*5520*/  EXIT ;  /* 0x000000000000794d */ /* 0x000fea0003800000 */
.L_x_7:
[----:B0-----:R-:W-:Y:S01]  /*5530*/  ULDC.64 UR4, c[0x0][0x650] ;  /* 0x0001940000047ab9 */ /* 0x001fe20000000a00 */
        /* <DEDUP_REMOVED lines=25> */
.L_x_109:
[----:B------:R-:W0:Y:S01]  /*56d0*/  LDC.64 R28, c[0x0][0x640] ;  /* 0x00019000ff1c7b82 */ /* 0x000e220000000a00 */
[-CC-:B------:R-:W-:Y:S01]  /*56e0*/  SHF.R.U64 R21, R16, R6.reuse, R17.reuse ;  /* 0x0000000610157219 */ /* 0x180fe20000001211 */
[----:B------:R-:W-:Y:S01]  /*56f0*/  IMAD.MOV.U32 R31, RZ, RZ, 0x1 ;  /* 0x00000001ff1f7424 */ /* 0x000fe200078e00ff */
[----:B------:R-:W-:Y:S02]  /*5700*/  SHF.R.U32.HI R3, RZ, R6, R17 ;  /* 0x00000006ff037219 */ /* 0x000fe40000011611 */
[----:B------:R-:W-:-:S03]  /*5710*/  IADD3 R15, P0, RZ, -R21, RZ ;  /* 0x80000015ff0f7210 */ /* 0x000fc60007f1e0ff */
[----:B------:R-:W1:Y:S02]  /*5720*/  LDC R14, c[0x0][0x618] ;  /* 0x00018600ff0e7b82 */ /* 0x000e640000000800 */
[----:B------:R-:W-:Y:S02]  /*5730*/  IMAD.X R3, RZ, RZ, ~R3, P0 ;  /* 0x000000ffff037224 */ /* 0x000fe400000e0e03 */
[----:B------:R-:W-:-:S04]  /*5740*/  IMAD.WIDE.U32 R12, R15, R22, R4 ;  /* 0x000000160f0c7225 */ /* 0x000fc800078e0004 */
[----:B------:R-:W2:Y:S01]  /*5750*/  LDC R16, c[0x0][0x608] ;  /* 0x00018200ff107b82 */ /* 0x000ea20000000800 */
[----:B------:R-:W-:-:S04]  /*5760*/  IMAD R6, R3, R22, RZ ;  /* 0x0000001603067224 */ /* 0x000fc800078e02ff */
[----:B------:R-:W-:-:S03]  /*5770*/  IMAD R3, R15, R23, R6 ;  /* 0x000000170f037224 */ /* 0x000fc600078e0206 */
[----:B------:R-:W3:Y:S01]  /*5780*/  LDC R26, c[0x0][0x658] ;  /* 0x00019600ff1a7b82 */ /* 0x000ee20000000800 */
[----:B------:R-:W-:Y:S01]  /*5790*/  IMAD.IADD R3, R13, 0x1, R3 ;  /* 0x000000010d037824 */ /* 0x000fe200078e0203 */
[----:B0-----:R-:W-:Y:S01]  /*57a0*/  ISETP.NE.U32.AND P0, PT, R28, RZ, PT ;  /* 0x000000ff1c00720c */ /* 0x001fe20003f05070 */
[----:B------:R-:W-:-:S03]  /*57b0*/  IMAD.MOV.U32 R13, RZ, RZ, -0x1 ;  /* 0xffffffffff0d7424 */ /* 0x000fc600078e00ff */
        /* <DEDUP_REMOVED lines=25> */
.L_x_110:
[----:B-1----:R-:W-:Y:S01]  /*5950*/  SHF.R.U64 R6, R12, R25, R13 ;  /* 0x000000190c067219 */ /* 0x002fe2000000120d */
[----:B0-----:R-:W-:Y:S01]  /*5960*/  VIADD R13, R24, 0xffffffff ;  /* 0xffffffff180d7836 */ /* 0x001fe20000000000 */
[----:B------:R-:W-:Y:S01]  /*5970*/  SHF.L.U32 R9, R31, R26, RZ ;  /* 0x0000001a1f097219 */ /* 0x000fe200000006ff */
[----:B------:R-:W-:Y:S01]  /*5980*/  @P4 IMAD R10, R11, R20, R8 ;  /* 0x000000140b0a4224 */ /* 0x000fe200078e0208 */
[----:B------:R-:W-:Y:S01]  /*5990*/  LOP3.LUT R3, R22, R33, RZ, 0xc0, !PT ;  /* 0x0000002116037212 */ /* 0x000fe200078ec0ff */
[----:B------:R-:W-:Y:S01]  /*59a0*/  IMAD.MOV R12, RZ, RZ, -R6 ;  /* 0x000000ffff0c7224 */ /* 0x000fe200078e0a06 */
[----:B------:R-:W-:Y:S01]  /*59b0*/  LOP3.LUT R18, R18, R13, RZ, 0xc0, !PT ;  /* 0x0000000d12127212 */ /* 0x000fe200078ec0ff */
[----:B------:R-:W-:Y:S02]  /*59c0*/  IMAD.MOV.U32 R16, RZ, RZ, R21 ;  /* 0x000000ffff107224 */ /* 0x000fe400078e0015 */
[----:B------:R-:W-:Y:S02]  /*59d0*/  IMAD R9, R9, R6, R3 ;  /* 0x0000000609097224 */ /* 0x000fe400078e0203 */
[----:B--2---:R-:W-:-:S02]  /*59e0*/  IMAD R3, R12, R27, R23 ;  /* 0x0000001b0c037224 */ /* 0x004fc400078e0217 */
[----:B---3--:R-:W-:Y:S02]  /*59f0*/  IMAD R10, R9, R30, R10 ;  /* 0x0000001e090a7224 */ /* 0x008fe400078e020a */
[----:B------:R-:W-:Y:S02]  /*5a00*/  IMAD.MOV.U32 R6, RZ, RZ, 0x1 ;  /* 0x00000001ff067424 */ /* 0x000fe400078e00ff */
[----:B------:R-:W-:-:S03]  /*5a10*/  IMAD R9, R3, R24, R18 ;  /* 0x0000001803097224 */ /* 0x000fc600078e0212 */
[----:B------:R-:W-:Y:S02]  /*5a20*/  PRMT R3, R6, 0x7610, R3 ;  /* 0x0000761006037816 */ /* 0x000fe40000000003 */
[----:B------:R-:W-:Y:S02]  /*5a30*/  SEL R6, R9, R10, !P4 ;  /* 0x0000000a09067207 */ /* 0x000fe40006000000 */
[----:B------:R-:W-:-:S07]  /*5a40*/  SEL R18, R10, R9, !P4 ;  /* 0x000000090a127207 */ /* 0x000fce0006000000 */
.L_x_108:
[----:B------:R-:W-:-:S08]  /*5a50*/  NOP ;  /* 0x0000000000007918 */ /* 0x000fd00000000000 */
[----:B------:R-:W0:-:S00]  /*5a60*/  USETMAXREG.DEALLOC.CTAPOOL 0x28 ;  /* 0x00000028000079c8 */ /* 0x000e0000080e0500 */
[----:B0-----:R-:W-:-:S13]  /*5a70*/  ISETP.NE.AND P0, PT, R7, RZ, PT ;  /* 0x000000ff0700720c */ /* 0x001fda0003f05270 */
[----:B------:R-:W-:Y:S05]  /*5a80*/  @P0 EXIT ;  /* 0x000000000000094d */ /* 0x000fea0003800000 */
[----:B------:R-:W-:Y:S01]  /*5a90*/  LOP3.LUT P0, RZ, R3, 0xff, RZ, 0xc0, !PT ;  /* 0x000000ff03ff7812 */ /* 0x000fe2000780c0ff */
[----:B------:R-:W-:Y:S02]  /*5aa0*/  IMAD.MOV.U32 R3, RZ, RZ, 0x1 ;  /* 0x00000001ff037424 */ /* 0x000fe400078e00ff */
[----:B------:R-:W-:-:S10]  /*5ab0*/  IMAD.MOV.U32 R17, RZ, RZ, RZ ;  /* 0x000000ffff117224 */ /* 0x000fd400078e00ff */
[----:B------:R-:W-:Y:S05]  /*5ac0*/  @!P0 BRA `(.L_x_111) ;  /* 0x0000000c003c8947 */ /* 0x000fea0003800000 */
[----:B------:R-:W0:Y:S01]  /*5ad0*/  LDC R3, c[0x0][0x28c] ;  /* 0x0000a300ff037b82 */ /* 0x000e220000000800 */
[----:B------:R-:W1:Y:S01]  /*5ae0*/  S2R R12, SR_CgaCtaId ;  /* 0x00000000000c7919 */ /* 0x000e620000008800 */
[----:B------:R-:W-:Y:S01]  /*5af0*/  ULDC UR5, c[0x0][0x658] ;  /* 0x0001960000057ab9 */ /* 0x000fe20000000800 */
[----:B------:R-:W-:Y:S01]  /*5b00*/  UMOV UR7, 0xffffffff ;  /* 0xffffffff00077882 */ /* 0x000fe20000000000 */
[----:B------:R-:W-:Y:S01]  /*5b10*/  ULDC UR6, c[0x0][0xc] ;  /* 0x0000030000067ab9 */ /* 0x000fe20000000800 */
[----:B------:R-:W-:Y:S01]  /*5b20*/  USHF.L.U32 UR8, UR7, UR5, URZ ;  /* 0x0000000507087299 */ /* 0x000fe2000800063f */
[----:B------:R-:W-:Y:S01]  /*5b30*/  BSSY B0, `(.L_x_111) ;  /* 0x00000c8000007945 */ /* 0x000fe20003800000 */
[----:B------:R-:W-:Y:S01]  /*5b40*/  UMOV UR9, 0x1 ;  /* 0x0000000100097882 */ /* 0x000fe20000000000 */
[----:B------:R-:W-:Y:S01]  /*5b50*/  ULDC UR7, c[0x0][0x10] ;  /* 0x0000040000077ab9 */ /* 0x000fe20000000800 */
[----:B------:R-:W-:Y:S01]  /*5b60*/  USHF.L.U32 UR18, UR9, UR5, URZ ;  /* 0x0000000509127299 */ /* 0x000fe2000800063f */
[----:B------:R-:W-:Y:S01]  /*5b70*/  IMAD.MOV.U32 R14, RZ, RZ, 0x1 ;  /* 0x00000001ff0e7424 */ /* 0x000fe200078e00ff */
[----:B------:R-:W-:Y:S01]  /*5b80*/  UIMAD.WIDE.U32 UR6, UR6, UR7, URZ ;  /* 0x00000007060672a5 */ /* 0x000fe2000f8e003f */
[----:B------:R-:W-:Y:S01]  /*5b90*/  LOP3.LUT R15, R2, 0x2, RZ, 0xfc, !PT ;  /* 0x00000002020f7812 */ /* 0x000fe200078efcff */
[----:B------:R-:W-:Y:S01]  /*5ba0*/  ULDC UR5, c[0x0][0x14] ;  /* 0x0000050000057ab9 */ /* 0x000fe20000000800 */
[----:B------:R-:W-:Y:S01]  /*5bb0*/  IMAD.MOV.U32 R17, RZ, RZ, RZ ;  /* 0x000000ffff117224 */ /* 0x000fe200078e00ff */
[----:B------:R-:W-:-:S02]  /*5bc0*/  UIMAD.WIDE.U32 UR20, UR6, UR5, URZ ;  /* 0x00000005061472a5 */ /* 0x000fc4000f8e003f */
[----:B------:R-:W-:Y:S01]  /*5bd0*/  UIMAD UR13, UR7, UR5, URZ ;  /* 0x00000005070d72a4 */ /* 0x000fe2000f8e023f */
[----:B------:R-:W-:Y:S01]  /*5be0*/  ULDC UR4, c[0x0][0x600] ;  /* 0x0001800000047ab9 */ /* 0x000fe20000000800 */
[----:B------:R-:W-:Y:S02]  /*5bf0*/  ULOP3.LUT UR17, URZ, UR8, URZ, 0x33, !UPT ;  /* 0x000000083f117292 */ /* 0x000fe4000f8e333f */
[----:B------:R-:W-:Y:S01]  /*5c00*/  UIADD3 UR4, UR4, -0x1, URZ ;  /* 0xffffffff04047890 */ /* 0x000fe2000fffe03f */
[----:B0-----:R-:W-:Y:S01]  /*5c10*/  VIADD R3, R3, 0x3f ;  /* 0x0000003f03037836 */ /* 0x001fe20000000000 */
[----:B------:R-:W-:Y:S01]  /*5c20*/  UIADD3 UR13, UR21, UR13, URZ ;  /* 0x0000000d150d7290 */ /* 0x000fe2000fffe03f */
[----:B------:R-:W-:-:S03]  /*5c30*/  ULDC.64 UR22, c[0x0][0x198] ;  /* 0x0000660000167ab9 */ /* 0x000fc60000000a00 */
[----:B------:R-:W-:-:S04]  /*5c40*/  SHF.R.S32.HI R8, RZ, 0x1f, R3 ;  /* 0x0000001fff087819 */ /* 0x000fc80000011403 */
[----:B------:R-:W-:Y:S01]  /*5c50*/  LEA.HI R8, R8, R3, RZ, 0x6 ;  /* 0x0000000308087211 */ /* 0x000fe200078f30ff */
[C---:B-1----:R-:W-:Y:S02]  /*5c60*/  IMAD.SHL.U32 R11, R12.reuse, 0x20, RZ ;  /* 0x000000200c0b7824 */ /* 0x042fe400078e00ff */
[----:B------:R-:W-:Y:S01]  /*5c70*/  IMAD.SHL.U32 R12, R12, 0x800, RZ ;  /* 0x000008000c0c7824 */ /* 0x000fe200078e00ff */
[----:B------:R-:W-:Y:S01]  /*5c80*/  SHF.R.S32.HI R10, RZ, 0x6, R8 ;  /* 0x00000006ff0a7819 */ /* 0x000fe20000011408 */
[----:B------:R-:W-:Y:S01]  /*5c90*/  IMAD.MOV.U32 R3, RZ, RZ, 0x1 ;  /* 0x00000001ff037424 */ /* 0x000fe200078e00ff */
[----:B------:R-:W-:Y:S02]  /*5ca0*/  LOP3.LUT R11, R11, 0x20, RZ, 0xc0, !PT ;  /* 0x000000200b0b7812 */ /* 0x000fe400078ec0ff */
[----:B------:R-:W-:Y:S01]  /*5cb0*/  LOP3.LUT R12, R12, 0x800, RZ, 0xc0, !PT ;  /* 0x000008000c0c7812 */ /* 0x000fe200078ec0ff */
[----:B------:R-:W-:-:S07]  /*5cc0*/  VIADD R13, R10, 0x1 ;  /* 0x000000010a0d7836 */ /* 0x000fce0000000000 */
.L_x_122:
[----:B------:R-:W-:-:S03]  /*5cd0*/  UMOV UR5, 0xffffffff ;  /* 0xffffffff00057882 */ /* 0x000fc60000000000 */
[----:B------:R-:W-:Y:S05]  /*5ce0*/  BRA.DIV UR5, `(.L_x_112) ;  /* 0x0000000e05c87947 */ /* 0x000fea000b800000 */
[----:B------:R-:W-:-:S13]  /*5cf0*/  ELECT P0, URZ, PT ;  /* 0x00000000003f782f */ /* 0x000fda0003800000 */
.L_x_134:
[----:B------:R-:W0:Y:S01]  /*5d00*/  LDC R7, c[0x0][0x28c] ;  /* 0x0000a300ff077b82 */ /* 0x000e220000000800 */
[----:B------:R-:W-:Y:S01]  /*5d10*/  BSSY B1, `(.L_x_113) ;  /* 0x0000038000017945 */ /* 0x000fe20003800000 */
[----:B0-----:R-:W-:-:S13]  /*5d20*/  ISETP.LT.OR P0, PT, R7, 0x1, !P0 ;  /* 0x000000010700780c */ /* 0x001fda0004701670 */
[----:B------:R-:W-:Y:S05]  /*5d30*/  @P0 BRA `(.L_x_114) ;  /* 0x0000000000d40947 */ /* 0x000fea0003800000 */
[----:B------:R-:W-:Y:S02]  /*5d40*/  IMAD R19, R6, 0x40, R11 ;  /* 0x0000004006137824 */ /* 0x000fe400078e020b */
[----:B------:R-:W-:Y:S02]  /*5d50*/  IMAD.SHL.U32 R20, R18, 0x80, RZ ;  /* 0x0000008012147824 */ /* 0x000fe400078e00ff */
[----:B------:R-:W-:Y:S02]  /*5d60*/  IMAD.MOV.U32 R23, RZ, RZ, RZ ;  /* 0x000000ffff177224 */ /* 0x000fe400078e00ff */
[----:B------:R-:W-:Y:S02]  /*5d70*/  IMAD.MOV.U32 R6, RZ, RZ, R13 ;  /* 0x000000ffff067224 */ /* 0x000fe400078e000d */
[----:B------:R-:W-:Y:S02]  /*5d80*/  IMAD.MOV.U32 R7, RZ, RZ, R3 ;  /* 0x000000ffff077224 */ /* 0x000fe400078e0003 */
[----:B------:R-:W-:-:S07]  /*5d90*/  IMAD.MOV.U32 R9, RZ, RZ, R17 ;  /* 0x000000ffff097224 */ /* 0x000fce00078e0011 */
.L_x_117:
[----:B------:R-:W0:Y:S01]  /*5da0*/  S2R R21, SR_CgaCtaId ;  /* 0x0000000000157919 */ /* 0x000e220000008800 */
[----:B------:R-:W-:Y:S02]  /*5db0*/  MOV R8, 0x400 ;  /* 0x0000040000087802 */ /* 0x000fe40000000f00 */
[----:B------:R-:W-:-:S13]  /*5dc0*/  LOP3.LUT P1, RZ, R0, 0x7f, RZ, 0xc0, !PT ;  /* 0x0000007f00ff7812 */ /* 0x000fda000782c0ff */
[----:B------:R-:W1:Y:S01]  /*5dd0*/  @!P1 LDC R18, c[0x0][0x500] ;  /* 0x00014000ff129b82 */ /* 0x000e620000000800 */
[----:B0-----:R-:W-:Y:S02]  /*5de0*/  LEA R22, R21, R8, 0x18 ;  /* 0x0000000815167211 */ /* 0x001fe400078ec0ff */
[----:B------:R-:W-:-:S03]  /*5df0*/  SHF.L.U32 R8, R7, 0x1f, RZ ;  /* 0x0000001f07087819 */ /* 0x000fc600000006ff */
[----:B------:R-:W-:-:S04]  /*5e00*/  IMAD R21, R9, 0x8, R22 ;  /* 0x0000000809157824 */ /* 0x000fc800078e0216 */
[----:B------:R-:W0:Y:S02]  /*5e10*/  SYNCS.PHASECHK.TRANS64.TRYWAIT P0, [R21+URZ+0x28], R8 ;  /* 0x00002808150075a7 */ /* 0x000e24000800017f */
[----:B01----:R-:W-:Y:S05]  /*5e20*/  @!P0 BRA `(.L_x_115) ;  /* 0x0000000c00988947 */ /* 0x003fea0003800000 */
.L_x_135:
[----:B0-----:R-:W-:Y:S01]  /*5e30*/  PRMT R8, R15, 0x9910, RZ ;  /* 0x000099100f087816 */ /* 0x001fe200000000ff */
[----:B------:R0:W-:Y:S03]  /*5e40*/  @!P1 SYNCS.ARRIVE.TRANS64 RZ, [R21+URZ], R18 ;  /* 0x0000001215ff99a7 */ /* 0x0001e6000800003f */
[----:B------:R-:W-:-:S13]  /*5e50*/  ISETP.NE.AND P0, PT, R8, 0x2, PT ;  /* 0x000000020800780c */ /* 0x000fda0003f05270 */
[----:B0-----:R-:W-:Y:S05]  /*5e60*/  @P0 BRA `(.L_x_116) ;  /* 0x0000000000040947 */ /* 0x001fea0003800000 */
[----:B------:R-:W-:Y:S01]  /*5e70*/  BPT.TRAP 0x1 ;  /* 0x000000040000795c */ /* 0x000fe20000300000 */
.L_x_116:
[----:B------:R-:W-:Y:S01]  /*5e80*/  R2UR UR16, R22 ;  /* 0x00000000161072ca */ /* 0x000fe200000e0000 */
[----:B------:R-:W-:Y:S01]  /*5e90*/  IMAD R22, R9, 0x2000, R22 ;  /* 0x0000200009167824 */ /* 0x000fe200078e0216 */
[----:B------:R-:W-:Y:S01]  /*5ea0*/  R2UR UR9, R21 ;  /* 0x00000000150972ca */ /* 0x000fe200000e0000 */
[C---:B------:R-:W-:Y:S01]  /*5eb0*/  IMAD R8, R9.reuse, 0x1000, R12 ;  /* 0x0000100009087824 */ /* 0x040fe200078e020c */
[----:B------:R-:W-:Y:S01]  /*5ec0*/  UIADD3 UR6, UP0, UR22, 0xf0, URZ ;  /* 0x000000f016067890 */ /* 0x000fe2000ff1e03f */
[----:B------:R-:W-:Y:S01]  /*5ed0*/  VIADD R6, R6, 0xffffffff ;  /* 0xffffffff06067836 */ /* 0x000fe20000000000 */
[----:B------:R-:W-:Y:S01]  /*5ee0*/  R2UR UR5, R22 ;  /* 0x00000000160572ca */ /* 0x000fe200000e0000 */
[----:B------:R-:W-:Y:S01]  /*5ef0*/  UIADD3 UR24, UP1, UR22, 0x1f0, URZ ;  /* 0x000001f016187890 */ /* 0x000fe2000ff3e03f */
[----:B------:R-:W-:Y:S01]  /*5f00*/  R2UR UR8, R8 ;  /* 0x00000000080872ca */ /* 0x000fe200000e0000 */
[----:B------:R-:W-:Y:S01]  /*5f10*/  UIADD3.X UR7, URZ, UR23, URZ, UP0, !UPT ;  /* 0x000000173f077290 */ /* 0x000fe200087fe43f */
[----:B------:R-:W-:Y:S01]  /*5f20*/  R2UR UR11, R20 ;  /* 0x00000000140b72ca */ /* 0x000fe200000e0000 */
[----:B------:R-:W-:Y:S01]  /*5f30*/  VIADD R9, R9, 0x1 ;  /* 0x0000000109097836 */ /* 0x000fe20000000000 */
[----:B------:R-:W-:Y:S01]  /*5f40*/  R2UR UR10, R23 ;  /* 0x00000000170a72ca */ /* 0x000fe200000e0000 */
[----:B------:R-:W-:Y:S01]  /*5f50*/  UIADD3.X UR25, URZ, UR23, URZ, UP1, !UPT ;  /* 0x000000173f197290 */ /* 0x000fe20008ffe43f */
[----:B------:R-:W-:Y:S01]  /*5f60*/  R2UR UR12, R16 ;  /* 0x00000000100c72ca */ /* 0x000fe200000e0000 */
[----:B------:R-:W-:Y:S01]  /*5f70*/  UMOV UR14, 0x0 ;  /* 0x00000000000e7882 */ /* 0x000fe20000000000 */
[----:B------:R-:W-:Y:S01]  /*5f80*/  R2UR UR19, R19 ;  /* 0x00000000131372ca */ /* 0x000fe200000e0000 */
[----:B------:R-:W-:Y:S01]  /*5f90*/  UMOV UR15, 0x10000000 ;  /* 0x10000000000f7882 */ /* 0x000fe20000000000 */
[----:B------:R-:W-:Y:S01]  /*5fa0*/  ISETP.GT.AND P1, PT, R6, 0x1, PT ;  /* 0x000000010600780c */ /* 0x000fe20003f24270 */
[----:B------:R-:W-:Y:S01]  /*5fb0*/  UIADD3 UR5, UR5, 0x100, URZ ;  /* 0x0000010005057890 */ /* 0x000fe2000fffe03f */
[----:B------:R-:W-:Y:S01]  /*5fc0*/  ISETP.NE.AND P0, PT, R9, 0x5, PT ;  /* 0x000000050900780c */ /* 0x000fe20003f05270 */
[----:B------:R-:W-:Y:S01]  /*5fd0*/  UIADD3 UR16, UR16, 0xa100, UR8 ;  /* 0x0000a10010107890 */ /* 0x000fe2000fffe008 */
[----:B------:R-:W-:Y:S01]  /*5fe0*/  VIADD R23, R23, 0x40 ;  /* 0x0000004017177836 */ /* 0x000fe20000000000 */
[----:B------:R-:W-:Y:S01]  /*5ff0*/  UMOV UR26, 0x30000 ;  /* 0x00030000001a7882 */ /* 0x000fe20000000000 */
[----:B------:R-:W-:-:S02]  /*6000*/  SEL R8, RZ, 0x1, P0 ;  /* 0x00000001ff087807 */ /* 0x000fc40000000000 */
[----:B------:R-:W-:Y:S01]  /*6010*/  UMOV UR8, UR5 ;  /* 0x0000000500087c82 */ /* 0x000fe20008000000 */
[----:B------:R-:W-:Y:S01]  /*6020*/  SEL R9, R9, RZ, P0 ;  /* 0x000000ff09097207 */ /* 0x000fe20000000000 */
[----:B------:R0:W-:Y:S01]  /*6030*/  UTMALDG.3D [UR8], [UR6], desc[UR14] ;  /* 0x00000e08060075b4 */ /* 0x0001e20008011000 */
[----:B------:R-:W-:Y:S01]  /*6040*/  LOP3.LUT R7, R7, R8, RZ, 0x3c, !PT ;  /* 0x0000000807077212 */ /* 0x000fe200078e3cff */
[----:B0-----:R-:W-:Y:S01]  /*6050*/  UMOV UR11, UR19 ;  /* 0x00000013000b7c82 */ /* 0x001fe20008000000 */
[----:B------:R-:W-:Y:S02]  /*6060*/  UMOV UR8, UR16 ;  /* 0x0000001000087c82 */ /* 0x000fe40008000000 */
[----:B------:R0:W-:Y:S02]  /*6070*/  UTMALDG.3D.MULTICAST [UR8], [UR24], UR26, desc[UR14] ;  /* 0x00000e08180073b4 */ /* 0x0001e4000801181a */
[----:B0-----:R-:W-:Y:S05]  /*6080*/  @P1 BRA `(.L_x_117) ;  /* 0xfffffffc00441947 */ /* 0x001fea000383ffff */
.L_x_114:
[----:B------:R-:W-:Y:S05]  /*6090*/  BSYNC B1 ;  /* 0x0000000000017941 */ /* 0x000fea0003800000 */
.L_x_113:
[----:B------:R-:W-:Y:S01]  /*60a0*/  LOP3.LUT P1, RZ, R14, 0xff, RZ, 0xc0, !PT ;  /* 0x000000ff0eff7812 */ /* 0x000fe2000782c0ff */
[C---:B------:R-:W-:Y:S01]  /*60b0*/  IMAD.IADD R17, R10.reuse, 0x1, R17 ;  /* 0x000000010a117824 */ /* 0x040fe200078e0211 */
[----:B------:R-:W-:Y:S01]  /*60c0*/  ULDC.64 UR6, c[0x0][0x650] ;  /* 0x0001940000067ab9 */ /* 0x000fe20000000a00 */
[C---:B------:R-:W-:Y:S01]  /*60d0*/  ISETP.GE.U32.AND P2, PT, R10.reuse, 0x5, PT ;  /* 0x000000050a00780c */ /* 0x040fe20003f46070 */
[----:B------:R-:W-:Y:S01]  /*60e0*/  BSSY B1, `(.L_x_118) ;  /* 0x000006a000017945 */ /* 0x000fe20003800000 */
[----:B------:R-:W-:Y:S01]  /*60f0*/  IMAD.MOV.U32 R18, RZ, RZ, -0x1 ;  /* 0xffffffffff127424 */ /* 0x000fe200078e00ff */
[----:B------:R-:W-:Y:S01]  /*6100*/  ISETP.GT.U32.AND P0, PT, R17, 0x4, PT ;  /* 0x000000041100780c */ /* 0x000fe20003f04070 */
[----:B------:R-:W-:Y:S01]  /*6110*/  IMAD.MOV.U32 R16, RZ, RZ, -0x1 ;  /* 0xffffffffff107424 */ /* 0x000fe200078e00ff */
[----:B------:R-:W-:Y:S02]  /*6120*/  PRMT R14, RZ, 0x7610, R14 ;  /* 0x00007610ff0e7816 */ /* 0x000fe4000000000e */
[----:B------:R-:W-:-:S03]  /*6130*/  ISETP.LT.U32.AND P0, PT, R10, 0x5, P0 ;  /* 0x000000050a00780c */ /* 0x000fc60000701070 */
[----:B------:R-:W0:Y:S01]  /*6140*/  @P1 S2R R7, SR_CgaCtaId ;  /* 0x0000000000071919 */ /* 0x000e220000008800 */
[----:B------:R-:W-:-:S04]  /*6150*/  @P1 MOV R6, 0x400 ;  /* 0x0000040000061802 */ /* 0x000fc80000000f00 */
[----:B0-----:R-:W-:Y:S01]  /*6160*/  @P1 LEA R8, R7, R6, 0x18 ;  /* 0x0000000607081211 */ /* 0x001fe200078ec0ff */
[----:B------:R-:W-:Y:S01]  /*6170*/  IMAD.WIDE.U32 R6, R17, -0x33333333, RZ ;  /* 0xcccccccd11067825 */ /* 0x000fe200078e00ff */
[----:B------:R-:W-:Y:S02]  /*6180*/  SEL R6, RZ, 0x1, !P0 ;  /* 0x00000001ff067807 */ /* 0x000fe40004000000 */
[----:B------:R0:W-:Y:S01]  /*6190*/  @P1 SYNCS.ARRIVE.TRANS64.A1T0 RZ, [R8+URZ+0x68], RZ ;  /* 0x000068ff08ff19a7 */ /* 0x0001e2000810003f */
[----:B------:R-:W-:Y:S02]  /*61a0*/  IADD3 R4, P1, R4, UR20, RZ ;  /* 0x0000001404047c10 */ /* 0x000fe4000ff3e0ff */
[----:B------:R-:W-:Y:S01]  /*61b0*/  LOP3.LUT R3, R3, R6, RZ, 0x3c, !PT ;  /* 0x0000000603037212 */ /* 0x000fe200078e3cff */
[----:B------:R-:W-:Y:S01]  /*61c0*/  IMAD.MOV.U32 R6, RZ, RZ, -0x1 ;  /* 0xffffffffff067424 */ /* 0x000fe200078e00ff */
[----:B------:R-:W-:Y:S02]  /*61d0*/  IADD3.X R5, R5, UR13, RZ, P1, !PT ;  /* 0x0000000d05057c10 */ /* 0x000fe40008ffe4ff */
[----:B------:R-:W-:-:S02]  /*61e0*/  ISETP.GE.U32.AND P0, PT, R4, UR6, PT ;  /* 0x0000000604007c0c */ /* 0x000fc4000bf06070 */
[----:B0-----:R-:W-:Y:S02]  /*61f0*/  SHF.R.U32.HI R8, RZ, 0x2, R7 ;  /* 0x00000002ff087819 */ /* 0x001fe40000011607 */
[----:B------:R-:W-:Y:S02]  /*6200*/  ISETP.GE.U32.AND.EX P0, PT, R5, UR7, PT, P0 ;  /* 0x0000000705007c0c */ /* 0x000fe4000bf06100 */
[----:B------:R-:W-:Y:S01]  /*6210*/  @P2 LOP3.LUT R3, R3, 0x1, R8, 0x78, !PT ;  /* 0x0000000103032812 */ /* 0x000fe200078e7808 */
[----:B------:R-:W-:Y:S01]  /*6220*/  IMAD R17, R8, -0x5, R17 ;  /* 0xfffffffb08117824 */ /* 0x000fe200078e0211 */
[----:B------:R-:W-:-:S09]  /*6230*/  PRMT R7, RZ, 0x7610, R7 ;  /* 0x00007610ff077816 */ /* 0x000fd20000000007 */
[----:B------:R-:W-:Y:S05]  /*6240*/  @P0 BRA `(.L_x_119) ;  /* 0x00000004004c0947 */ /* 0x000fea0003800000 */
[----:B------:R-:W0:Y:S01]  /*6250*/  S2R R18, SR_CTAID.X ;  /* 0x0000000000127919 */ /* 0x000e220000002500 */
[----:B------:R-:W-:Y:S01]  /*6260*/  ULDC.64 UR6, c[0x0][0x628] ;  /* 0x00018a0000067ab9 */ /* 0x000fe20000000a00 */
[----:B------:R-:W-:Y:S01]  /*6270*/  ULDC UR8, c[0x0][0x630] ;  /* 0x00018c0000087ab9 */ /* 0x000fe20000000800 */
[----:B------:R-:W-:Y:S01]  /*6280*/  ISETP.NE.U32.AND P0, PT, RZ, UR6, PT ;  /* 0x00000006ff007c0c */ /* 0x000fe2000bf05070 */
[----:B------:R-:W1:Y:S01]  /*6290*/  S2R R19, SR_CTAID.Y ;  /* 0x0000000000137919 */ /* 0x000e620000002600 */
[----:B------:R-:W-:Y:S01]  /*62a0*/  ULDC UR9, c[0x0][0x150] ;  /* 0x0000540000097ab9 */ /* 0x000fe20000000800 */
[----:B------:R-:W-:Y:S01]  /*62b0*/  IMAD.MOV.U32 R6, RZ, RZ, R4 ;  /* 0x000000ffff067224 */ /* 0x000fe200078e0004 */
[----:B------:R-:W-:Y:S01]  /*62c0*/  ISETP.NE.AND.EX P0, PT, RZ, UR7, PT, P0 ;  /* 0x00000007ff007c0c */ /* 0x000fe2000bf05300 */
[----:B------:R-:W-:Y:S01]  /*62d0*/  IMAD.MOV.U32 R7, RZ, RZ, R5 ;  /* 0x000000ffff077224 */ /* 0x000fe200078e0005 */
[----:B0-----:R-:W-:-:S11]  /*62e0*/  I2FP.F32.U32 R20, R18 ;  /* 0x0000001200147245 */ /* 0x001fd60000201000 */
[----:B------:R-:W-:Y:S05]  /*62f0*/  @!P0 BRA `(.L_x_120) ;  /* 0x0000000000288947 */ /* 0x000fea0003800000 */
[----:B------:R-:W-:Y:S02]  /*6300*/  ULDC UR5, c[0x0][0x634] ;  /* 0x00018d0000057ab9 */ /* 0x000fe40000000800 */
[----:B------:R-:W-:-:S05]  /*6310*/  IADD3 R7, P0, R4, UR5, RZ ;  /* 0x0000000504077c10 */ /* 0x000fca000ff1e0ff */
[----:B------:R-:W-:-:S04]  /*6320*/  IMAD.X R21, RZ, RZ, R5, P0 ;  /* 0x000000ffff157224 */ /* 0x000fc800000e0605 */
[----:B------:R-:W-:-:S04]  /*6330*/  IMAD.WIDE.U32 R8, R21, UR6, RZ ;  /* 0x0000000615087c25 */ /* 0x000fc8000f8e00ff */
[----:B------:R-:W-:-:S04]  /*6340*/  IMAD.WIDE.U32 R8, P0, R7, UR7, R8 ;  /* 0x0000000707087c25 */ /* 0x000fc8000f800008 */
[----:B------:R-:W-:-:S04]  /*6350*/  IMAD.WIDE.U32 R6, R7, UR6, RZ ;  /* 0x0000000607067c25 */ /* 0x000fc8000f8e00ff */
[----:B------:R-:W-:Y:S01]  /*6360*/  IMAD.MOV.U32 R6, RZ, RZ, R9 ;  /* 0x000000ffff067224 */ /* 0x000fe200078e0009 */
[----:B------:R-:W-:Y:S01]  /*6370*/  IADD3 RZ, P1, R7, R8, RZ ;  /* 0x0000000807ff7210 */ /* 0x000fe20007f3e0ff */
[----:B------:R-:W-:-:S04]  /*6380*/  IMAD.X R7, RZ, RZ, RZ, P0 ;  /* 0x000000ffff077224 */ /* 0x000fc800000e06ff */
[----:B------:R-:W-:-:S08]  /*6390*/  IMAD.WIDE.U32.X R6, R21, UR7, R6, P1 ;  /* 0x0000000715067c25 */ /* 0x000fd000088e0406 */
.L_x_120:
[--C-:B------:R-:W-:Y:S01]  /*63a0*/  SHF.R.U64 R16, R6, UR8, R7.reuse ;  /* 0x0000000806107c19 */ /* 0x100fe20008001207 */
[----:B------:R-:W-:Y:S01]  /*63b0*/  FMUL R20, R20, UR9 ;  /* 0x0000000914147c20 */ /* 0x000fe20008400000 */
[----:B------:R-:W0:Y:S01]  /*63c0*/  LDC R21, c[0x0][0x144] ;  /* 0x00005100ff157b82 */ /* 0x000e220000000800 */
[----:B-1----:R-:W-:Y:S01]  /*63d0*/  I2FP.F32.U32 R8, R19 ;  /* 0x0000001300087245 */ /* 0x002fe20000201000 */
[----:B------:R-:W-:Y:S01]  /*63e0*/  ULDC UR5, c[0x0][0x154] ;  /* 0x0000550000057ab9 */ /* 0x000fe20000000800 */
[----:B------:R-:W-:Y:S01]  /*63f0*/  SHF.R.U32.HI R6, RZ, UR8, R7 ;  /* 0x00000008ff067c19 */ /* 0x000fe20008011607 */
[----:B------:R-:W-:Y:S01]  /*6400*/  ULDC.64 UR6, c[0x0][0x620] ;  /* 0x0001880000067ab9 */ /* 0x000fe20000000a00 */
[----:B------:R-:W-:Y:S01]  /*6410*/  IADD3 R7, P0, RZ, -R16, RZ ;  /* 0x80000010ff077210 */ /* 0x000fe20007f1e0ff */
[----:B------:R-:W1:Y:S01]  /*6420*/  F2I.U32.TRUNC.NTZ R20, R20 ;  /* 0x0000001400147305 */ /* 0x000e62000020f000 */
[----:B------:R-:W-:Y:S01]  /*6430*/  FMUL R8, R8, UR5 ;  /* 0x0000000508087c20 */ /* 0x000fe20008400000 */
[----:B------:R-:W2:Y:S01]  /*6440*/  LDC R22, c[0x0][0x148] ;  /* 0x00005200ff167b82 */ /* 0x000ea20000000800 */
[----:B------:R-:W-:Y:S01]  /*6450*/  ULDC UR5, c[0x0][0x618] ;  /* 0x0001860000057ab9 */ /* 0x000fe20000000800 */
[----:B------:R-:W-:-:S04]  /*6460*/  IMAD.X R6, RZ, RZ, ~R6, P0 ;  /* 0x000000ffff067224 */ /* 0x000fc800000e0e06 */
[----:B------:R-:W-:Y:S01]  /*6470*/  IMAD R6, R6, UR6, RZ ;  /* 0x0000000606067c24 */ /* 0x000fe2000f8e02ff */
[----:B------:R-:W3:Y:S03]  /*6480*/  F2I.U32.TRUNC.NTZ R8, R8 ;  /* 0x0000000800087305 */ /* 0x000ee6000020f000 */
[C---:B------:R-:W-:Y:S02]  /*6490*/  IMAD R9, R7.reuse, UR7, R6 ;  /* 0x0000000707097c24 */ /* 0x040fe4000f8e0206 */
[----:B------:R-:W-:Y:S01]  /*64a0*/  IMAD.WIDE.U32 R6, R7, UR6, R4 ;  /* 0x0000000607067c25 */ /* 0x000fe2000f8e0004 */
[----:B------:R-:W-:Y:S02]  /*64b0*/  ULDC.64 UR6, c[0x0][0x640] ;  /* 0x0001900000067ab9 */ /* 0x000fe40000000a00 */
[----:B------:R-:W-:Y:S01]  /*64c0*/  ISETP.NE.U32.AND P0, PT, RZ, UR6, PT ;  /* 0x00000006ff007c0c */ /* 0x000fe2000bf05070 */
[----:B-1----:R-:W-:-:S02]  /*64d0*/  IMAD.MOV R20, RZ, RZ, -R20 ;  /* 0x000000ffff147224 */ /* 0x002fc400078e0a14 */
[----:B------:R-:W-:Y:S01]  /*64e0*/  IMAD.IADD R7, R7, 0x1, R9 ;  /* 0x0000000107077824 */ /* 0x000fe200078e0209 */
[----:B------:R-:W-:Y:S01]  /*64f0*/  ISETP.NE.AND.EX P0, PT, RZ, UR7, PT, P0 ;  /* 0x00000007ff007c0c */ /* 0x000fe2000bf05300 */
[----:B0-----:R-:W-:-:S03]  /*6500*/  IMAD R18, R21, R20, R18 ;  /* 0x0000001415127224 */ /* 0x001fc600078e0212 */
[--C-:B------:R-:W-:Y:S01]  /*6510*/  SHF.R.U64 R20, R6, UR5, R7.reuse ;  /* 0x0000000506147c19 */ /* 0x100fe20008001207 */
[----:B---3--:R-:W-:Y:S01]  /*6520*/  IMAD.MOV R6, RZ, RZ, -R8 ;  /* 0x000000ffff067224 */ /* 0x008fe200078e0a08 */
[----:B------:R-:W-:Y:S01]  /*6530*/  SHF.R.U32.HI R7, RZ, UR5, R7 ;  /* 0x00000005ff077c19 */ /* 0x000fe20008011607 */
[----:B------:R-:W-:Y:S02]  /*6540*/  ULDC UR5, c[0x0][0x608] ;  /* 0x0001820000057ab9 */ /* 0x000fe40000000800 */
[----:B--2---:R-:W-:Y:S01]  /*6550*/  @P4 IMAD R18, R22, R6, R19 ;  /* 0x0000000616124224 */ /* 0x004fe200078e0213 */
[--C-:B------:R-:W-:Y:S02]  /*6560*/  SHF.R.U64 R22, R20, UR5, R7.reuse ;  /* 0x0000000514167c19 */ /* 0x100fe40008001207 */
[----:B------:R-:W-:Y:S01]  /*6570*/  SHF.R.U32.HI R7, RZ, UR5, R7 ;  /* 0x00000005ff077c19 */ /* 0x000fe20008011607 */
[----:B------:R-:W-:-:S03]  /*6580*/  ULDC UR5, c[0x0][0x658] ;  /* 0x0001960000057ab9 */ /* 0x000fc60000000800 */
[--C-:B------:R-:W-:Y:S02]  /*6590*/  SHF.R.U64 R19, R22, UR5, R7.reuse ;  /* 0x0000000516137c19 */ /* 0x100fe40008001207 */
[----:B------:R-:W-:-:S03]  /*65a0*/  SHF.R.U32.HI R21, RZ, UR5, R7 ;  /* 0x00000005ff157c19 */ /* 0x000fc60008011607 */
[----:B------:R-:W-:Y:S02]  /*65b0*/  IMAD.MOV.U32 R8, RZ, RZ, R19 ;  /* 0x000000ffff087224 */ /* 0x000fe400078e0013 */
[----:B------:R-:W-:Y:S01]  /*65c0*/  IMAD.MOV.U32 R7, RZ, RZ, R21 ;  /* 0x000000ffff077224 */ /* 0x000fe200078e0015 */
[----:B------:R-:W-:Y:S06]  /*65d0*/  @!P0 BRA `(.L_x_121) ;  /* 0x00000000002c8947 */ /* 0x000fec0003800000 */
        /* <DEDUP_REMOVED lines=9> */
[----:B------:R-:W-:-:S04]  /*6670*/  IMAD.WIDE.U32.X R6, R21, UR7, R6, P1 ;  /* 0x0000000715067c25 */ /* 0x000fc800088e0406 */
[----:B------:R-:W-:-:S07]  /*6680*/  IMAD.MOV.U32 R8, RZ, RZ, R6 ;  /* 0x000000ffff087224 */ /* 0x000fce00078e0006 */
.L_x_121:
[----:B------:R-:W-:Y:S01]  /*6690*/  ULDC UR5, c[0x0][0x648] ;  /* 0x0001920000057ab9 */ /* 0x000fe20000000800 */
[----:B------:R-:W-:Y:S01]  /*66a0*/  LOP3.LUT R6, R22, UR17, RZ, 0xc0, !PT ;  /* 0x0000001116067c12 */ /* 0x000fe2000f8ec0ff */
[----:B------:R-:W-:Y:S01]  /*66b0*/  ULDC UR6, c[0x0][0x610] ;  /* 0x0001840000067ab9 */ /* 0x000fe20000000800 */
[----:B------:R-:W-:Y:S01]  /*66c0*/  SHF.R.U64 R7, R8, UR5, R7 ;  /* 0x0000000508077c19 */ /* 0x000fe20008001207 */
[----:B------:R-:W-:Y:S01]  /*66d0*/  ULDC UR5, c[0x0][0x638] ;  /* 0x00018e0000057ab9 */ /* 0x000fe20000000800 */
[----:B------:R-:W-:-:S03]  /*66e0*/  LOP3.LUT R20, R20, UR4, RZ, 0xc0, !PT ;  /* 0x0000000414147c12 */ /* 0x000fc6000f8ec0ff */
[----:B------:R-:W-:Y:S02]  /*66f0*/  IMAD.MOV R8, RZ, RZ, -R7 ;  /* 0x000000ffff087224 */ /* 0x000fe400078e0a07 */
[----:B------:R-:W-:Y:S02]  /*6700*/  IMAD R7, R7, UR18, R6 ;  /* 0x0000001207077c24 */ /* 0x000fe4000f8e0206 */
[----:B------:R-:W-:Y:S01]  /*6710*/  IMAD R19, R8, UR5, R19 ;  /* 0x0000000508137c24 */ /* 0x000fe2000f8e0213 */
[----:B------:R-:W-:Y:S01]  /*6720*/  ULDC UR5, c[0x0][0x600] ;  /* 0x0001800000057ab9 */ /* 0x000fe20000000800 */
[----:B------:R-:W-:Y:S02]  /*6730*/  IMAD R18, R7, UR6, R18 ;  /* 0x0000000607127c24 */ /* 0x000fe4000f8e0212 */
[----:B------:R-:W-:Y:S02]  /*6740*/  IMAD R19, R19, UR5, R20 ;  /* 0x0000000513137c24 */ /* 0x000fe4000f8e0214 */
[----:B------:R-:W-:-:S03]  /*6750*/  IMAD.MOV.U32 R7, RZ, RZ, 0x1 ;  /* 0x00000001ff077424 */ /* 0x000fc600078e00ff */
[----:B------:R-:W-:Y:S02]  /*6760*/  SEL R6, R19, R18, !P4 ;  /* 0x0000001213067207 */ /* 0x000fe40006000000 */
[----:B------:R-:W-:-:S07]  /*6770*/  SEL R18, R18, R19, !P4 ;  /* 0x0000001312127207 */ /* 0x000fce0006000000 */
.L_x_119:
[----:B------:R-:W-:Y:S05]  /*6780*/  BSYNC B1 ;  /* 0x0000000000017941 */ /* 0x000fea0003800000 */
.L_x_118:
[----:B------:R-:W-:-:S13]  /*6790*/  LOP3.LUT P0, RZ, R7, 0xff, RZ, 0xc0, !PT ;  /* 0x000000ff07ff7812 */ /* 0x000fda000780c0ff */
[----:B------:R-:W-:Y:S05]  /*67a0*/  @P0 BRA `(.L_x_122) ;  /* 0xfffffff400480947 */ /* 0x000fea000383ffff */
[----:B------:R-:W-:Y:S05]  /*67b0*/  BSYNC B0 ;  /* 0x0000000000007941 */ /* 0x000fea0003800000 */
.L_x_111:
[----:B------:R-:W-:-:S03]  /*67c0*/  UMOV UR5, 0xffffffff ;  /* 0xffffffff00057882 */ /* 0x000fc60000000000 */
[----:B------:R-:W-:Y:S05]  /*67d0*/  BRA.DIV UR5, `(.L_x_123) ;  /* 0x0000000605407947 */ /* 0x000fea000b800000 */
[----:B------:R-:W-:-:S13]  /*67e0*/  ELECT P0, URZ, PT ;  /* 0x00000000003f782f */ /* 0x000fda0003800000 */
.L_x_138:
[----:B------:R-:W-:Y:S04]  /*67f0*/  BSSY B0, `(.L_x_124) ;  /* 0x0000034000007945 */ /* 0x000fe80003800000 */
[----:B------:R-:W-:Y:S05]  /*6800*/  @!P0 BRA `(.L_x_125) ;  /* 0x0000000000c88947 */ /* 0x000fea0003800000 */
[----:B------:R-:W-:-:S04]  /*6810*/  LOP3.LUT R2, R2, 0x2, RZ, 0xfc, !PT ;  /* 0x0000000202027812 */ /* 0x000fc800078efcff */
[----:B------:R-:W-:-:S13]  /*6820*/  ISETP.NE.AND P0, PT, R2, 0x3, PT ;  /* 0x000000030200780c */ /* 0x000fda0003f05270 */
[----:B------:R-:W-:Y:S05]  /*6830*/  @!P0 BRA `(.L_x_126) ;  /* 0x0000000000048947 */ /* 0x000fea0003800000 */
[----:B------:R-:W-:Y:S01]  /*6840*/  BPT.TRAP 0x1 ;  /* 0x000000040000795c */ /* 0x000fe20000300000 */
.L_x_126:
[----:B------:R-:W0:Y:S01]  /*6850*/  S2R R5, SR_CgaCtaId ;  /* 0x0000000000057919 */ /* 0x000e220000008800 */
[----:B------:R-:W-:Y:S02]  /*6860*/  MOV R0, 0x400 ;  /* 0x0000040000007802 */ /* 0x000fe40000000f00 */
[----:B------:R-:W-:Y:S02]  /*6870*/  SHF.L.U32 R4, R3, 0x1f, RZ ;  /* 0x0000001f03047819 */ /* 0x000fe400000006ff */
[----:B0-----:R-:W-:-:S05]  /*6880*/  LEA R0, R5, R0, 0x18 ;  /* 0x0000000005007211 */ /* 0x001fca00078ec0ff */
[----:B------:R-:W-:-:S04]  /*6890*/  VIADD R0, R0, 0x28 ;  /* 0x0000002800007836 */ /* 0x000fc80000000000 */
[C---:B------:R-:W-:Y:S02]  /*68a0*/  IMAD R7, R17.reuse, 0x8, R0 ;  /* 0x0000000811077824 */ /* 0x040fe400078e0200 */
[----:B------:R-:W-:Y:S02]  /*68b0*/  VIADD R17, R17, 0x1 ;  /* 0x0000000111117836 */ /* 0x000fe40000000000 */
[----:B------:R-:W0:Y:S03]  /*68c0*/  SYNCS.PHASECHK.TRANS64.TRYWAIT P0, [R7+URZ], R4 ;  /* 0x00000004070075a7 */ /* 0x000e26000800017f */
[----:B------:R-:W-:-:S04]  /*68d0*/  ISETP.NE.AND P1, PT, R17, 0x5, PT ;  /* 0x000000051100780c */ /* 0x000fc80003f25270 */
[----:B------:R-:W-:Y:S02]  /*68e0*/  SEL R2, RZ, 0x1, P1 ;  /* 0x00000001ff027807 */ /* 0x000fe40000800000 */
[----:B------:R-:W-:Y:S02]  /*68f0*/  SEL R17, R17, RZ, P1 ;  /* 0x000000ff11117207 */ /* 0x000fe40000800000 */
[----:B------:R-:W-:-:S03]  /*6900*/  LOP3.LUT R6, R3, R2, RZ, 0x3c, !PT ;  /* 0x0000000203067212 */ /* 0x000fc600078e3cff */
[----:B------:R-:W-:Y:S01]  /*6910*/  IMAD R8, R17, 0x8, R0 ;  /* 0x0000000811087824 */ /* 0x000fe200078e0200 */
[----:B------:R-:W-:Y:S01]  /*6920*/  SHF.L.U32 R5, R6, 0x1f, RZ ;  /* 0x0000001f06057819 */ /* 0x000fe200000006ff */
[----:B0-----:R-:W-:Y:S06]  /*6930*/  @!P0 BRA `(.L_x_127) ;  /* 0x0000000400088947 */ /* 0x001fec0003800000 */
.L_x_139:
[----:B------:R-:W1:Y:S01]  /*6940*/  SYNCS.PHASECHK.TRANS64.TRYWAIT P0, [R8+URZ], R5 ;  /* 0x00000005080075a7 */ /* 0x000e62000800017f */
[----:B------:R-:W-:-:S05]  /*6950*/  VIADD R2, R17, 0x1 ;  /* 0x0000000111027836 */ /* 0x000fca0000000000 */
[----:B------:R-:W-:-:S04]  /*6960*/  ISETP.NE.AND P1, PT, R2, 0x5, PT ;  /* 0x000000050200780c */ /* 0x000fc80003f25270 */
[----:B------:R-:W-:Y:S02]  /*6970*/  SEL R3, RZ, 0x1, P1 ;  /* 0x00000001ff037807 */ /* 0x000fe40000800000 */
[----:B0-----:R-:W-:Y:S02]  /*6980*/  SEL R7, R2, RZ, P1 ;  /* 0x000000ff02077207 */ /* 0x001fe40000800000 */
[----:B------:R-:W-:-:S03]  /*6990*/  LOP3.LUT R6, R6, R3, RZ, 0x3c, !PT ;  /* 0x0000000306067212 */ /* 0x000fc600078e3cff */
[----:B------:R-:W-:Y:S01]  /*69a0*/  IMAD R9, R7, 0x8, R0 ;  /* 0x0000000807097824 */ /* 0x000fe200078e0200 */
[----:B------:R-:W-:Y:S01]  /*69b0*/  SHF.L.U32 R4, R6, 0x1f, RZ ;  /* 0x0000001f06047819 */ /* 0x000fe200000006ff */
[----:B-1----:R-:W-:Y:S06]  /*69c0*/  @!P0 BRA `(.L_x_128) ;  /* 0x0000000000f88947 */ /* 0x002fec0003800000 */
.L_x_140:
[----:B------:R-:W1:Y:S01]  /*69d0*/  SYNCS.PHASECHK.TRANS64.TRYWAIT P0, [R9+URZ], R4 ;  /* 0x00000004090075a7 */ /* 0x000e62000800017f */
[----:B------:R-:W-:-:S05]  /*69e0*/  VIADD R2, R7, 0x1 ;  /* 0x0000000107027836 */ /* 0x000fca0000000000 */
[----:B------:R-:W-:-:S04]  /*69f0*/  ISETP.NE.AND P1, PT, R2, 0x5, PT ;  /* 0x000000050200780c */ /* 0x000fc80003f25270 */
[----:B------:R-:W-:Y:S02]  /*6a00*/  SEL R3, RZ, 0x1, P1 ;  /* 0x00000001ff037807 */ /* 0x000fe40000800000 */
[----:B------:R-:W-:Y:S02]  /*6a10*/  SEL R7, R2, RZ, P1 ;  /* 0x000000ff02077207 */ /* 0x000fe40000800000 */
[----:B------:R-:W-:-:S03]  /*6a20*/  LOP3.LUT R11, R6, R3, RZ, 0x3c, !PT ;  /* 0x00000003060b7212 */ /* 0x000fc600078e3cff */
[----:B------:R-:W-:Y:S01]  /*6a30*/  IMAD R6, R7, 0x8, R0 ;  /* 0x0000000807067824 */ /* 0x000fe200078e0200 */
[----:B0-----:R-:W-:Y:S01]  /*6a40*/  SHF.L.U32 R5, R11, 0x1f, RZ ;  /* 0x0000001f0b057819 */ /* 0x001fe200000006ff */
[----:B-1----:R-:W-:Y:S06]  /*6a50*/  @!P0 BRA `(.L_x_129) ;  /* 0x0000000000e88947 */ /* 0x002fec0003800000 */
.L_x_141:
[----:B------:R-:W1:Y:S01]  /*6a60*/  SYNCS.PHASECHK.TRANS64.TRYWAIT P0, [R6+URZ], R5 ;  /* 0x00000005060075a7 */ /* 0x000e62000800017f */
[----:B------:R-:W-:-:S05]  /*6a70*/  VIADD R2, R7, 0x1 ;  /* 0x0000000107027836 */ /* 0x000fca0000000000 */
[----:B------:R-:W-:-:S04]  /*6a80*/  ISETP.NE.AND P1, PT, R2, 0x5, PT ;  /* 0x000000050200780c */ /* 0x000fc80003f25270 */
[----:B0-----:R-:W-:Y:S02]  /*6a90*/  SEL R4, RZ, 0x1, P1 ;  /* 0x00000001ff047807 */ /* 0x001fe40000800000 */
[----:B------:R-:W-:Y:S02]  /*6aa0*/  SEL R3, R2, RZ, P1 ;  /* 0x000000ff02037207 */ /* 0x000fe40000800000 */
[----:B------:R-:W-:Y:S01]  /*6ab0*/  LOP3.LUT R4, R11, R4, RZ, 0x3c, !PT ;  /* 0x000000040b047212 */ /* 0x000fe200078e3cff */
[----:B-1----:R-:W-:Y:S06]  /*6ac0*/  @!P0 BRA `(.L_x_130) ;  /* 0x0000000000e08947 */ /* 0x002fec0003800000 */
.L_x_142:
[----:B------:R-:W-:Y:S01]  /*6ad0*/  IMAD R3, R3, 0x8, R0 ;  /* 0x0000000803037824 */ /* 0x000fe200078e0200 */
[----:B------:R-:W-:-:S07]  /*6ae0*/  SHF.L.U32 R0, R4, 0x1f, RZ ;  /* 0x0000001f04007819 */ /* 0x000fce00000006ff */
.L_x_131:
[----:B-1----:R1:W2:Y:S02]  /*6af0*/  SYNCS.PHASECHK.TRANS64.TRYWAIT P0, [R3+URZ], R0 ;  /* 0x00000000030075a7 */ /* 0x0022a4000800017f */
[----:B--2---:R-:W-:Y:S05]  /*6b00*/  @!P0 NANOSLEEP.SYNCS 0x989680 ;  /* 0x009896800000895d */ /* 0x004fea0003900000 */
[----:B------:R-:W2:Y:S02]  /*6b10*/  @!P0 SYNCS.PHASECHK.TRANS64 P0, [R3+URZ], R0 ;  /* 0x00000000030085a7 */ /* 0x000ea4000800007f */
[----:B--2---:R-:W-:Y:S05]  /*6b20*/  @!P0 BRA `(.L_x_131) ;  /* 0xfffffffc00f08947 */ /* 0x004fea000383ffff */
.L_x_125:
[----:B------:R-:W-:Y:S05]  /*6b30*/  BSYNC B0 ;  /* 0x0000000000007941 */ /* 0x000fea0003800000 */
.L_x_124:
[----:B------:R-:W-:Y:S05]  /*6b40*/  EXIT ;  /* 0x000000000000794d */ /* 0x000fea0003800000 */
.L_x_21:
[----:B-1----:R-:W-:-:S04]  /*6b50*/  IMAD.U32 R9, RZ, RZ, UR6 ;  /* 0x00000006ff097e24 */ /* 0x002fc8000f8e00ff */
[----:B------:R1:W3:Y:S03]  /*6b60*/  SYNCS.PHASECHK.TRANS64.TRYWAIT P0, [R9+URZ], R8 ;  /* 0x00000008090075a7 */ /* 0x0002e6000800017f */
[----:B---3--:R-:W-:Y:S05]  /*6b70*/  @!P0 NANOSLEEP.SYNCS 0x989680 ;  /* 0x009896800000895d */ /* 0x008fea0003900000 */
[----:B------:R-:W3:Y:S02]  /*6b80*/  @!P0 SYNCS.PHASECHK.TRANS64 P0, [R9+URZ], R8 ;  /* 0x00000008090085a7 */ /* 0x000ee4000800007f */
[----:B---3--:R-:W-:Y:S05]  /*6b90*/  @!P0 BRA `(.L_x_21) ;  /* 0xfffffffc00ec8947 */ /* 0x008fea000383ffff */
[----:B------:R-:W-:Y:S05]  /*6ba0*/  BRA `(.L_x_20) ;  /* 0xffffffa8009c7947 */ /* 0x000fea000383ffff */
.L_x_27:
[----:B-1----:R-:W-:-:S04]  /*6bb0*/  IMAD.U32 R11, RZ, RZ, UR12 ;  /* 0x0000000cff0b7e24 */ /* 0x002fc8000f8e00ff */
[----:B------:R1:W3:Y:S03]  /*6bc0*/  SYNCS.PHASECHK.TRANS64.TRYWAIT P0, [R11+URZ], R10 ;  /* 0x0000000a0b0075a7 */ /* 0x0002e6000800017f */
[----:B---3--:R-:W-:Y:S05]  /*6bd0*/  @!P0 NANOSLEEP.SYNCS 0x989680 ;  /* 0x009896800000895d */ /* 0x008fea0003900000 */
[----:B------:R-:W3:Y:S02]  /*6be0*/  @!P0 SYNCS.PHASECHK.TRANS64 P0, [R11+URZ], R10 ;  /* 0x0000000a0b0085a7 */ /* 0x000ee4000800007f */
[----:B---3--:R-:W-:Y:S05]  /*6bf0*/  @!P0 BRA `(.L_x_27) ;  /* 0xfffffffc00ec8947 */ /* 0x008fea000383ffff */
[----:B------:R-:W-:Y:S05]  /*6c00*/  BRA `(.L_x_26) ;  /* 0xffffffb000247947 */ /* 0x000fea000383ffff */
.L_x_112:
[----:B------:R-:W-:Y:S01]  /*6c10*/  BSSY B1, `(.L_x_132) ;  /* 0x0000006000017945 */ /* 0x000fe20003800000 */
[----:B------:R-:W-:-:S07]  /*6c20*/  IMAD.MOV.U32 R7, RZ, RZ, -0x1 ;  /* 0xffffffffff077424 */ /* 0x000fce00078e00ff */
[----:B------:R-:W-:Y:S05]  /*6c30*/  WARPSYNC.COLLECTIVE R7, `(.L_x_133) ;  /* 0x00000000070c7348 */ /* 0x000fea0003c00000 */
[----:B------:R-:W-:Y:S02]  /*6c40*/  ELECT P0, UR62, PT ;  /* 0x00000000003e782f */ /* 0x000fe40003800000 */
[----:B------:R-:W-:Y:S01]  /*6c50*/  MOV R7, UR62 ;  /* 0x0000003e00077c02 */ /* 0x000fe20008000f00 */
[----:B------:R-:W-:Y:S10]  /*6c60*/  ENDCOLLECTIVE ;  /* 0x000000000000791b */ /* 0x000ff40003800000 */
.L_x_133:
[----:B------:R-:W-:Y:S05]  /*6c70*/  BSYNC B1 ;  /* 0x0000000000017941 */ /* 0x000fea0003800000 */
.L_x_132:
[----:B------:R-:W-:Y:S05]  /*6c80*/  BRA `(.L_x_134) ;  /* 0xfffffff0001c7947 */ /* 0x000fea000383ffff */
.L_x_115:
[----:B0-----:R0:W1:Y:S02]  /*6c90*/  SYNCS.PHASECHK.TRANS64.TRYWAIT P0, [R21+URZ+0x28], R8 ;  /* 0x00002808150075a7 */ /* 0x001064000800017f */
[----:B-1----:R-:W-:Y:S05]  /*6ca0*/  @!P0 NANOSLEEP.SYNCS 0x989680 ;  /* 0x009896800000895d */ /* 0x002fea0003900000 */
[----:B------:R-:W1:Y:S02]  /*6cb0*/  @!P0 SYNCS.PHASECHK.TRANS64 P0, [R21+URZ+0x28], R8 ;  /* 0x00002808150085a7 */ /* 0x000e64000800007f */
[----:B-1----:R-:W-:Y:S05]  /*6cc0*/  @!P0 BRA `(.L_x_115) ;  /* 0xfffffffc00f08947 */ /* 0x002fea000383ffff */
[----:B------:R-:W-:Y:S05]  /*6cd0*/  BRA `(.L_x_135) ;  /* 0xfffffff000547947 */ /* 0x000fea000383ffff */
.L_x_123:
[----:B------:R-:W-:Y:S01]  /*6ce0*/  BSSY B0, `(.L_x_136) ;  /* 0x0000006000007945 */ /* 0x000fe20003800000 */
[----:B------:R-:W-:-:S07]  /*6cf0*/  IMAD.MOV.U32 R7, RZ, RZ, -0x1 ;  /* 0xffffffffff077424 */ /* 0x000fce00078e00ff */
[----:B------:R-:W-:Y:S05]  /*6d00*/  WARPSYNC.COLLECTIVE R7, `(.L_x_137) ;  /* 0x00000000070c7348 */ /* 0x000fea0003c00000 */
[----:B------:R-:W-:Y:S02]  /*6d10*/  ELECT P0, UR62, PT ;  /* 0x00000000003e782f */ /* 0x000fe40003800000 */
[----:B------:R-:W-:Y:S01]  /*6d20*/  MOV R7, UR62 ;  /* 0x0000003e00077c02 */ /* 0x000fe20008000f00 */
[----:B------:R-:W-:Y:S10]  /*6d30*/  ENDCOLLECTIVE ;  /* 0x000000000000791b */ /* 0x000ff40003800000 */
.L_x_137:
[----:B------:R-:W-:Y:S05]  /*6d40*/  BSYNC B0 ;  /* 0x0000000000007941 */ /* 0x000fea0003800000 */
.L_x_136:
[----:B------:R-:W-:Y:S05]  /*6d50*/  BRA `(.L_x_138) ;  /* 0xfffffff800a47947 */ /* 0x000fea000383ffff */
.L_x_127:
[----:B0-----:R0:W1:Y:S02]  /*6d60*/  SYNCS.PHASECHK.TRANS64.TRYWAIT P0, [R7+URZ], R4 ;  /* 0x00000004070075a7 */ /* 0x001064000800017f */
[----:B-1----:R-:W-:Y:S05]  /*6d70*/  @!P0 NANOSLEEP.SYNCS 0x989680 ;  /* 0x009896800000895d */ /* 0x002fea0003900000 */
[----:B------:R-:W1:Y:S02]  /*6d80*/  @!P0 SYNCS.PHASECHK.TRANS64 P0, [R7+URZ], R4 ;  /* 0x00000004070085a7 */ /* 0x000e64000800007f */
[----:B-1----:R-:W-:Y:S05]  /*6d90*/  @!P0 BRA `(.L_x_127) ;  /* 0xfffffffc00f08947 */ /* 0x002fea000383ffff */
[----:B------:R-:W-:Y:S05]  /*6da0*/  BRA `(.L_x_139) ;  /* 0xfffffff800e47947 */ /* 0x000fea000383ffff */
.L_x_128:
[----:B0-----:R0:W1:Y:S02]  /*6db0*/  SYNCS.PHASECHK.TRANS64.TRYWAIT P0, [R8+URZ], R5 ;  /* 0x00000005080075a7 */ /* 0x001064000800017f */
[----:B-1----:R-:W-:Y:S05]  /*6dc0*/  @!P0 NANOSLEEP.SYNCS 0x989680 ;  /* 0x009896800000895d */ /* 0x002fea0003900000 */
[----:B------:R-:W1:Y:S02]  /*6dd0*/  @!P0 SYNCS.PHASECHK.TRANS64 P0, [R8+URZ], R5 ;  /* 0x00000005080085a7 */ /* 0x000e64000800007f */
[----:B-1----:R-:W-:Y:S05]  /*6de0*/  @!P0 BRA `(.L_x_128) ;  /* 0xfffffffc00f08947 */ /* 0x002fea000383ffff */
[----:B------:R-:W-:Y:S05]  /*6df0*/  BRA `(.L_x_140) ;  /* 0xfffffff800f47947 */ /* 0x000fea000383ffff */
.L_x_129:
[----:B0-----:R0:W1:Y:S02]  /*6e00*/  SYNCS.PHASECHK.TRANS64.TRYWAIT P0, [R9+URZ], R4 ;  /* 0x00000004090075a7 */ /* 0x001064000800017f */
[----:B-1----:R-:W-:Y:S05]  /*6e10*/  @!P0 NANOSLEEP.SYNCS 0x989680 ;  /* 0x009896800000895d */ /* 0x002fea0003900000 */
[----:B------:R-:W1:Y:S02]  /*6e20*/  @!P0 SYNCS.PHASECHK.TRANS64 P0, [R9+URZ], R4 ;  /* 0x00000004090085a7 */ /* 0x000e64000800007f */
[----:B-1----:R-:W-:Y:S05]  /*6e30*/  @!P0 BRA `(.L_x_129) ;  /* 0xfffffffc00f08947 */ /* 0x002fea000383ffff */
[----:B------:R-:W-:Y:S05]  /*6e40*/  BRA `(.L_x_141) ;  /* 0xfffffffc00047947 */ /* 0x000fea000383ffff */
.L_x_130:
[----:B0-----:R0:W1:Y:S02]  /*6e50*/  SYNCS.PHASECHK.TRANS64.TRYWAIT P0, [R6+URZ], R5 ;  /* 0x00000005060075a7 */ /* 0x001064000800017f */
[----:B-1----:R-:W-:Y:S05]  /*6e60*/  @!P0 NANOSLEEP.SYNCS 0x989680 ;  /* 0x009896800000895d */ /* 0x002fea0003900000 */
[----:B------:R-:W1:Y:S02]  /*6e70*/  @!P0 SYNCS.PHASECHK.TRANS64 P0, [R6+URZ], R5 ;  /* 0x00000005060085a7 */ /* 0x000e64000800007f */
[----:B-1----:R-:W-:Y:S05]  /*6e80*/  @!P0 BRA `(.L_x_130) ;  /* 0xfffffffc00f08947 */ /* 0x002fea000383ffff */
[----:B------:R-:W-:Y:S05]  /*6e90*/  BRA `(.L_x_142) ;  /* 0xfffffffc000c7947 */ /* 0x000fea000383ffff */
.L_x_143:
[----:B------:R-:W-:-:S00]  /*6ea0*/  BRA `(.L_x_143) ;  /* 0xfffffffc00fc7947 */ /* 0x000fc0000383ffff */
[----:B------:R-:W-:-:S00]  /*6eb0*/  NOP ;  /* 0x0000000000007918 */ /* 0x000fc00000000000 */
        /* <DEDUP_REMOVED lines=12> */
.L_x_144:


//--------------------- .nv.shared._ZN7cutlass13device_kernelINS_4gemm6kernel13GemmUniversalIN4cute5tupleIJiiiiEEENS1_10collective13CollectiveMmaINS1_37MainloopSm90TmaGmmaWarpSpecializedFP8ILi5ENS5_IJNS4_1CILi2EEENSA_ILi1EEESC_EEENS1_35KernelTmaWarpSpecializedCooperativeEEENS5_IJNSA_ILi128EEENSA_ILi64EEESH_EEENS_12float_e4m3_tENS5_IJlSC_lEEESJ_SK_NS4_8TiledMMAINS4_8MMA_AtomIJNS4_4SM904GMMA30MMA_64x64x32_F32E4M3E4M3_SS_TNILNSO_7ScaleInE1ELSQ_1EEEEEENS4_6LayoutISD_NS5_IJSC_NSA_ILi0EEESU_EEEEENS5_IJNS4_10UnderscoreESX_SX_EEEEENS4_13SM90_TMA_LOADENS4_14ComposedLayoutINS4_7SwizzleILi2ELi4ELi3EEENS4_18smem_ptr_flag_bitsILi8EEENST_INS5_IJNSA_ILi8EEESH_EEENS5_IJSH_SC_EEEEEEEvNS4_8identityENS4_23SM90_TMA_LOAD_MULTICASTES1A_vS1B_EENS_8epilogue10collective6detail29Sm90TmaWarpSpecializedAdapterINS1F_15DefaultEpilogueISJ_SK_SK_NS1E_6thread17LinearCombinationISJ_Li1EffLNS1J_9ScaleType4KindE0ELNS_15FloatRoundStyleE2ESJ_EENS1_15EpilogueDefaultEEEEEvvEEEEvNT_6ParamsE --------------------------
	.section	.nv.shared._ZN7cutlass13device_kernelINS_4gemm6kernel13GemmUniversalIN4cute5tupleIJiiiiEEENS1_10collective13CollectiveMmaINS1_37MainloopSm90TmaGmmaWarpSpecializedFP8ILi5ENS5_IJNS4_1CILi2EEENSA_ILi1EEESC_EEENS1_35KernelTmaWarpSpecializedCooperativeEEENS5_IJNSA_ILi128EEENSA_ILi64EEESH_EEENS_12float_e4m3_tENS5_IJlSC_lEEESJ_SK_NS4_8TiledMMAINS4_8MMA_AtomIJNS4_4SM904GMMA30MMA_64x64x32_F32E4M3E4M3_SS_TNILNSO_7ScaleInE1ELSQ_1EEEEEENS4_6LayoutISD_NS5_IJSC_NSA_ILi0EEESU_EEEEENS5_IJNS4_10UnderscoreESX_SX_EEEEENS4_13SM90_TMA_LOADENS4_14ComposedLayoutINS4_7SwizzleILi2ELi4ELi3EEENS4_18smem_ptr_flag_bitsILi8EEENST_INS5_IJNSA_ILi8EEESH_EEENS5_IJSH_SC_EEEEEEEvNS4_8identityENS4_23SM90_TMA_LOAD_MULTICASTES1A_vS1B_EENS_8epilogue10collective6detail29Sm90TmaWarpSpecializedAdapterINS1F_15DefaultEpilogueISJ_SK_SK_NS1E_6thread17LinearCombinationISJ_Li1EffLNS1J_9ScaleType4KindE0ELNS_15FloatRoundStyleE2ESJ_EENS1_15EpilogueDefaultEEEEEvvEEEEvNT_6ParamsE,"aw",@nobits
	.sectionflags	@""
	.align	16
	.zero		1024


//--------------------- .nv.shared.reserved.0     --------------------------
	.section	.nv.shared.reserved.0,"aw",@nobits
	.weak		__nv_reservedSMEM_offset_0_alias
	.size		__nv_reservedSMEM_offset_0_alias, 0, 0
	.other		__nv_reservedSMEM_offset_0_alias,@"STO_CUDA_RESERVED_SHARED STV_DEFAULT"
__nv_reservedSMEM_offset_0_alias:
	.zero		0


//--------------------- .nv.global                --------------------------
	.section	.nv.global,"aw",@nobits
.nv.global:
	.type		_ZN39_INTERNAL_93349b67_4_k_cu_4e811282_58104cute1_E,@object
	.size		_ZN39_INTERNAL_93349b67_4_k_cu_4e811282_58104cute1_E,(_ZN39_INTERNAL_93349b67_4_k_cu_4e811282_58104cuda3std3__45__cpo6cbeginE - _ZN39_INTERNAL_93349b67_4_k_cu_4e811282_58104cute1_E)
_ZN39_INTERNAL_93349b67_4_k_cu_4e811282_58104cute1_E:
	.zero		1
	.type		_ZN39_INTERNAL_93349b67_4_k_cu_4e811282_58104cuda3std3__45__cpo6cbeginE,@object
	.size		_ZN39_INTERNAL_93349b67_4_k_cu_4e811282_58104cuda3std3__45__cpo6cbeginE,(_ZN39_INTERNAL_93349b67_4_k_cu_4e811282_58104cuda3std3__48in_placeE - _ZN39_INTERNAL_93349b67_4_k_cu_4e811282_58104cuda3std3__45__cpo6cbeginE)
_ZN39_INTERNAL_93349b67_4_k_cu_4e811282_58104cuda3std3__45__cpo6cbeginE:
	.zero		1
	.type		_ZN39_INTERNAL_93349b67_4_k_cu_4e811282_58104cuda3std3__48in_placeE,@object
	.size		_ZN39_INTERNAL_93349b67_4_k_cu_4e811282_58104cuda3std3__48in_placeE,(_ZN39_INTERNAL_93349b67_4_k_cu_4e811282_58104cuda3std6ranges3__45__cpo9iter_moveE - _ZN39_INTERNAL_93349b67_4_k_cu_4e811282_58104cuda3std3__48in_placeE)
_ZN39_INTERNAL_93349b67_4_k_cu_4e811282_58104cuda3std3__48in_placeE:
	.zero		1
	.type		_ZN39_INTERNAL_93349b67_4_k_cu_4e811282_58104cuda3std6ranges3__45__cpo9iter_moveE,@object
	.size		_ZN39_INTERNAL_93349b67_4_k_cu_4e811282_58104cuda3std6ranges3__45__cpo9iter_moveE,(_ZN39_INTERNAL_93349b67_4_k_cu_4e811282_58104cuda3std3__45__cpo5beginE - _ZN39_INTERNAL_93349b67_4_k_cu_4e811282_58104cuda3std6ranges3__45__cpo9iter_moveE)
_ZN39_INTERNAL_93349b67_4_k_cu_4e811282_58104cuda3std6ranges3__45__cpo9iter_moveE:
	.zero		1
	.type		_ZN39_INTERNAL_93349b67_4_k_cu_4e811282_58104cuda3std3__45__cpo5beginE,@object
	.size		_ZN39_INTERNAL_93349b67_4_k_cu_4e811282_58104cuda3std3__45__cpo5beginE,(_ZN39_INTERNAL_93349b67_4_k_cu_4e811282_58104cuda3std3__441_GLOBAL__N__93349b67_4_k_cu_4e811282_58106ignoreE - _ZN39_INTERNAL_93349b67_4_k_cu_4e811282_58104cuda3std3__45__cpo5beginE)
_ZN39_INTERNAL_93349b67_4_k_cu_4e811282_58104cuda3std3__45__cpo5beginE:
	.zero		1
	.type		_ZN39_INTERNAL_93349b67_4_k_cu_4e811282_58104cuda3std3__441_GLOBAL__N__93349b67_4_k_cu_4e811282_58106ignoreE,@object
	.size		_ZN39_INTERNAL_93349b67_4_k_cu_4e811282_58104cuda3std3__441_GLOBAL__N__93349b67_4_k_cu_4e811282_58106ignoreE,(_ZN39_INTERNAL_93349b67_4_k_cu_4e811282_58104cute7productE - _ZN39_INTERNAL_93349b67_4_k_cu_4e811282_58104cuda3std3__441_GLOBAL__N__93349b67_4_k_cu_4e811282_58106ignoreE)
_ZN39_INTERNAL_93349b67_4_k_cu_4e811282_58104cuda3std3__441_GLOBAL__N__93349b67_4_k_cu_4e811282_58106ignoreE:
	.zero		1
	.type		_ZN39_INTERNAL_93349b67_4_k_cu_4e811282_58104cute7productE,@object
	.size		_ZN39_INTERNAL_93349b67_4_k_cu_4e811282_58104cute7productE,(_ZN39_INTERNAL_93349b67_4_k_cu_4e811282_58104cuda3std3__45__cpo3endE - _ZN39_INTERNAL_93349b67_4_k_cu_4e811282_58104cute7productE)
_ZN39_INTERNAL_93349b67_4_k_cu_4e811282_58104cute7productE:
	.zero		1
	.type		_ZN39_INTERNAL_93349b67_4_k_cu_4e811282_58104cuda3std3__45__cpo3endE,@object
	.size		_ZN39_INTERNAL_93349b67_4_k_cu_4e811282_58104cuda3std3__45__cpo3endE,(_ZN39_INTERNAL_93349b67_4_k_cu_4e811282_58104cuda3std3__419piecewise_constructE - _ZN39_INTERNAL_93349b67_4_k_cu_4e811282_58104cuda3std3__45__cpo3endE)
_ZN39_INTERNAL_93349b67_4_k_cu_4e811282_58104cuda3std3__45__cpo3endE:
	.zero		1
	.type		_ZN39_INTERNAL_93349b67_4_k_cu_4e811282_58104cuda3std3__419piecewise_constructE,@object
	.size		_ZN39_INTERNAL_93349b67_4_k_cu_4e811282_58104cuda3std3__419piecewise_constructE,(_ZN39_INTERNAL_93349b67_4_k_cu_4e811282_58104cuda3std3__45__cpo4cendE - _ZN39_INTERNAL_93349b67_4_k_cu_4e811282_58104cuda3std3__419piecewise_constructE)
_ZN39_INTERNAL_93349b67_4_k_cu_4e811282_58104cuda3std3__419piecewise_constructE:
	.zero		1
	.type		_ZN39_INTERNAL_93349b67_4_k_cu_4e811282_58104cuda3std3__45__cpo4cendE,@object
	.size		_ZN39_INTERNAL_93349b67_4_k_cu_4e811282_58104cuda3std3__45__cpo4cendE,(_ZN39_INTERNAL_93349b67_4_k_cu_4e811282_58104cuda3std6ranges3__45__cpo4swapE - _ZN39_INTERNAL_93349b67_4_k_cu_4e811282_58104cuda3std3__45__cpo4cendE)
_ZN39_INTERNAL_93349b67_4_k_cu_4e811282_58104cuda3std3__45__cpo4cendE:
	.zero		1
	.type		_ZN39_INTERNAL_93349b67_4_k_cu_4e811282_58104cuda3std6ranges3__45__cpo4swapE,@object
	.size		_ZN39_INTERNAL_93349b67_4_k_cu_4e811282_58104cuda3std6ranges3__45__cpo4swapE,(.L_7 - _ZN39_INTERNAL_93349b67_4_k_cu_4e811282_58104cuda3std6ranges3__45__cpo4swapE)
_ZN39_INTERNAL_93349b67_4_k_cu_4e811282_58104cuda3std6ranges3__45__cpo4swapE:
	.zero		1
.L_7:


//--------------------- .nv.constant0._ZN7cutlass13device_kernelINS_4gemm6kernel13GemmUniversalIN4cute5tupleIJiiiiEEENS1_10collective13CollectiveMmaINS1_37MainloopSm90TmaGmmaWarpSpecializedFP8ILi5ENS5_IJNS4_1CILi2EEENSA_ILi1EEESC_EEENS1_35KernelTmaWarpSpecializedCooperativeEEENS5_IJNSA_ILi128EEENSA_ILi64EEESH_EEENS_12float_e4m3_tENS5_IJlSC_lEEESJ_SK_NS4_8TiledMMAINS4_8MMA_AtomIJNS4_4SM904GMMA30MMA_64x64x32_F32E4M3E4M3_SS_TNILNSO_7ScaleInE1ELSQ_1EEEEEENS4_6LayoutISD_NS5_IJSC_NSA_ILi0EEESU_EEEEENS5_IJNS4_10UnderscoreESX_SX_EEEEENS4_13SM90_TMA_LOADENS4_14ComposedLayoutINS4_7SwizzleILi2ELi4ELi3EEENS4_18smem_ptr_flag_bitsILi8EEENST_INS5_IJNSA_ILi8EEESH_EEENS5_IJSH_SC_EEEEEEEvNS4_8identityENS4_23SM90_TMA_LOAD_MULTICASTES1A_vS1B_EENS_8epilogue10collective6detail29Sm90TmaWarpSpecializedAdapterINS1F_15DefaultEpilogueISJ_SK_SK_NS1E_6thread17LinearCombinationISJ_Li1EffLNS1J_9ScaleType4KindE0ELNS_15FloatRoundStyleE2ESJ_EENS1_15EpilogueDefaultEEEEEvvEEEEvNT_6ParamsE --------------------------
	.section	.nv.constant0._ZN7cutlass13device_kernelINS_4gemm6kernel13GemmUniversalIN4cute5tupleIJiiiiEEENS1_10collective13CollectiveMmaINS1_37MainloopSm90TmaGmmaWarpSpecializedFP8ILi5ENS5_IJNS4_1CILi2EEENSA_ILi1EEESC_EEENS1_35KernelTmaWarpSpecializedCooperativeEEENS5_IJNSA_ILi128EEENSA_ILi64EEESH_EEENS_12float_e4m3_tENS5_IJlSC_lEEESJ_SK_NS4_8TiledMMAINS4_8MMA_AtomIJNS4_4SM904GMMA30MMA_64x64x32_F32E4M3E4M3_SS_TNILNSO_7ScaleInE1ELSQ_1EEEEEENS4_6LayoutISD_NS5_IJSC_NSA_ILi0EEESU_EEEEENS5_IJNS4_10UnderscoreESX_SX_EEEEENS4_13SM90_TMA_LOADENS4_14ComposedLayoutINS4_7SwizzleILi2ELi4ELi3EEENS4_18smem_ptr_flag_bitsILi8EEENST_INS5_IJNSA_ILi8EEESH_EEENS5_IJSH_SC_EEEEEEEvNS4_8identityENS4_23SM90_TMA_LOAD_MULTICASTES1A_vS1B_EENS_8epilogue10collective6detail29Sm90TmaWarpSpecializedAdapterINS1F_15DefaultEpilogueISJ_SK_SK_NS1E_6thread17LinearCombinationISJ_Li1EffLNS1J_9ScaleType4KindE0ELNS_15FloatRoundStyleE2ESJ_EENS1_15EpilogueDefaultEEEEEvvEEEEvNT_6ParamsE,"a",@progbits
	.sectionflags	@""
	.align	4
.nv.constant0._ZN7cutlass13device_kernelINS_4gemm6kernel13GemmUniversalIN4cute5tupleIJiiiiEEENS1_10collective13CollectiveMmaINS1_37MainloopSm90TmaGmmaWarpSpecializedFP8ILi5ENS5_IJNS4_1CILi2EEENSA_ILi1EEESC_EEENS1_35KernelTmaWarpSpecializedCooperativeEEENS5_IJNSA_ILi128EEENSA_ILi64EEESH_EEENS_12float_e4m3_tENS5_IJlSC_lEEESJ_SK_NS4_8TiledMMAINS4_8MMA_AtomIJNS4_4SM904GMMA30MMA_64x64x32_F32E4M3E4M3_SS_TNILNSO_7ScaleInE1ELSQ_1EEEEEENS4_6LayoutISD_NS5_IJSC_NSA_ILi0EEESU_EEEEENS5_IJNS4_10UnderscoreESX_SX_EEEEENS4_13SM90_TMA_LOADENS4_14ComposedLayoutINS4_7SwizzleILi2ELi4ELi3EEENS4_18smem_ptr_flag_bitsILi8EEENST_INS5_IJNSA_ILi8EEESH_EEENS5_IJSH_SC_EEEEEEEvNS4_8identityENS4_23SM90_TMA_LOAD_MULTICASTES1A_vS1B_EENS_8epilogue10collective6detail29Sm90TmaWarpSpecializedAdapterINS1F_15DefaultEpilogueISJ_SK_SK_NS1E_6thread17LinearCombinationISJ_Li1EffLNS1J_9ScaleType4KindE0ELNS_15FloatRoundStyleE2ESJ_EENS1_15EpilogueDefaultEEEEEvvEEEEvNT_6ParamsE:
	.zero		1664


//--------------------- SYMBOLS --------------------------

	.type		.nv.reservedSmem.offset0,@object
	.size		.nv.reservedSmem.offset0,0x4
